	.target	sm_80

	.elftype	@"ET_EXEC"


//--------------------- .note.nv.tkinfo           --------------------------
	.section	.note.nv.tkinfo,"",@"SHT_NOTE"
	.sectionflags	@"SHF_NOTE_NV_TKINFO"
	.tkinfo
        /*0018*/ 	.word	0x00000002
        /*0030*/ 	.string	""
        /*0030*/ 	.string	"ptxas"
        /*0030*/ 	.string	"Cuda compilation tools, release 13.0, V13.0.88"
        /*0030*/ 	.string	"Build cuda_13.0.r13.0/compiler.36424714_0"
        /*0030*/ 	.string	"-v  -suppress-debug-info  -lineinfo  -arch sm_80 "



//--------------------- .note.nv.cuinfo           --------------------------
	.section	.note.nv.cuinfo,"",@"SHT_NOTE"
	.sectionflags	@"SHF_NOTE_NV_CUINFO"
        /*0018*/ 	.short	0x0002
        /*001a*/ 	.short	0x0050
        /*001c*/ 	.short	0x0082
	.zero		2


//--------------------- .nv.info                  --------------------------
	.section	.nv.info,"",@"SHT_CUDA_INFO"
	.align	4


	//----- nvinfo : EIATTR_REGCOUNT
	.align		4
        /*0000*/ 	.byte	0x04, 0x2f
        /*0002*/ 	.short	(.L_1 - .L_0)
	.align		4
.L_0:
        /*0004*/ 	.word	index@(matmul_kernel)
        /*0008*/ 	.word	0x00000080


	//----- nvinfo : EIATTR_FRAME_SIZE
	.align		4
.L_1:
        /*000c*/ 	.byte	0x04, 0x11
        /*000e*/ 	.short	(.L_3 - .L_2)
	.align		4
.L_2:
        /*0010*/ 	.word	index@(matmul_kernel)
        /*0014*/ 	.word	0x00000000


	//----- nvinfo : EIATTR_MIN_STACK_SIZE
	.align		4
.L_3:
        /*0018*/ 	.byte	0x04, 0x12
        /*001a*/ 	.short	(.L_5 - .L_4)
	.align		4
.L_4:
        /*001c*/ 	.word	index@(matmul_kernel)
        /*0020*/ 	.word	0x00000000
.L_5:


//--------------------- .nv.info.matmul_kernel    --------------------------
	.section	.nv.info.matmul_kernel,"",@"SHT_CUDA_INFO"
	.sectionflags	@""
	.align	4


	//----- nvinfo : EIATTR_CUDA_API_VERSION
	.align		4
        /*0000*/ 	.byte	0x04, 0x37
        /*0002*/ 	.short	(.L_7 - .L_6)
.L_6:
        /*0004*/ 	.word	0x00000082


	//----- nvinfo : EIATTR_SW2861232_WAR
	.align		4
.L_7:
        /*0008*/ 	.byte	0x01, 0x35
	.zero		2


	//----- nvinfo : EIATTR_PARAM_CBANK
	.align		4
        /*000c*/ 	.byte	0x04, 0x0a
        /*000e*/ 	.short	(.L_9 - .L_8)
	.align		4
.L_8:
        /*0010*/ 	.word	index@(.nv.constant0.matmul_kernel)
        /*0014*/ 	.short	0x0160
        /*0016*/ 	.short	0x0050


	//----- nvinfo : EIATTR_CBANK_PARAM_SIZE
	.align		4
.L_9:
        /*0018*/ 	.byte	0x03, 0x19
        /*001a*/ 	.short	0x0050


	//----- nvinfo : EIATTR_KPARAM_INFO
	.align		4
        /*001c*/ 	.byte	0x04, 0x17
        /*001e*/ 	.short	(.L_11 - .L_10)
.L_10:
        /*0020*/ 	.word	0x00000000
        /*0024*/ 	.short	0x000d
        /*0026*/ 	.short	0x0048
        /*0028*/ 	.byte	0x00, 0xf4, 0x21, 0x00


	//----- nvinfo : EIATTR_KPARAM_INFO
	.align		4
.L_11:
        /*002c*/ 	.byte	0x04, 0x17
        /*002e*/ 	.short	(.L_13 - .L_12)
.L_12:
        /*0030*/ 	.word	0x00000000
        /*0034*/ 	.short	0x000c
        /*0036*/ 	.short	0x0040
        /*0038*/ 	.byte	0x00, 0xf4, 0x21, 0x00


	//----- nvinfo : EIATTR_KPARAM_INFO
	.align		4
.L_13:
        /*003c*/ 	.byte	0x04, 0x17
        /*003e*/ 	.short	(.L_15 - .L_14)
.L_14:
        /*0040*/ 	.word	0x00000000
        /*0044*/ 	.short	0x000b
        /*0046*/ 	.short	0x0038
        /*0048*/ 	.byte	0x00, 0xf0, 0x11, 0x00


	//----- nvinfo : EIATTR_KPARAM_INFO
	.align		4
.L_15:
        /*004c*/ 	.byte	0x04, 0x17
        /*004e*/ 	.short	(.L_17 - .L_16)
.L_16:
        /*0050*/ 	.word	0x00000000
        /*0054*/ 	.short	0x000a
        /*0056*/ 	.short	0x0034
        /*0058*/ 	.byte	0x00, 0xf0, 0x11, 0x00


	//----- nvinfo : EIATTR_KPARAM_INFO
	.align		4
.L_17:
        /*005c*/ 	.byte	0x04, 0x17
        /*005e*/ 	.short	(.L_19 - .L_18)
.L_18:
        /*0060*/ 	.word	0x00000000
        /*0064*/ 	.short	0x0009
        /*0066*/ 	.short	0x0030
        /*0068*/ 	.byte	0x00, 0xf0, 0x11, 0x00


	//----- nvinfo : EIATTR_KPARAM_INFO
	.align		4
.L_19:
        /*006c*/ 	.byte	0x04, 0x17
        /*006e*/ 	.short	(.L_21 - .L_20)
.L_20:
        /*0070*/ 	.word	0x00000000
        /*0074*/ 	.short	0x0008
        /*0076*/ 	.short	0x002c
        /*0078*/ 	.byte	0x00, 0xf0, 0x11, 0x00


	//----- nvinfo : EIATTR_KPARAM_INFO
	.align		4
.L_21:
        /*007c*/ 	.byte	0x04, 0x17
        /*007e*/ 	.short	(.L_23 - .L_22)
.L_22:
        /*0080*/ 	.word	0x00000000
        /*0084*/ 	.short	0x0007
        /*0086*/ 	.short	0x0028
        /*0088*/ 	.byte	0x00, 0xf0, 0x11, 0x00


	//----- nvinfo : EIATTR_KPARAM_INFO
	.align		4
.L_23:
        /*008c*/ 	.byte	0x04, 0x17
        /*008e*/ 	.short	(.L_25 - .L_24)
.L_24:
        /*0090*/ 	.word	0x00000000
        /*0094*/ 	.short	0x0006
        /*0096*/ 	.short	0x0024
        /*0098*/ 	.byte	0x00, 0xf0, 0x11, 0x00


	//----- nvinfo : EIATTR_KPARAM_INFO
	.align		4
.L_25:
        /*009c*/ 	.byte	0x04, 0x17
        /*009e*/ 	.short	(.L_27 - .L_26)
.L_26:
        /*00a0*/ 	.word	0x00000000
        /*00a4*/ 	.short	0x0005
        /*00a6*/ 	.short	0x0020
        /*00a8*/ 	.byte	0x00, 0xf0, 0x11, 0x00


	//----- nvinfo : EIATTR_KPARAM_INFO
	.align		4
.L_27:
        /*00ac*/ 	.byte	0x04, 0x17
        /*00ae*/ 	.short	(.L_29 - .L_28)
.L_28:
        /*00b0*/ 	.word	0x00000000
        /*00b4*/ 	.short	0x0004
        /*00b6*/ 	.short	0x001c
        /*00b8*/ 	.byte	0x00, 0xf0, 0x11, 0x00


	//----- nvinfo : EIATTR_KPARAM_INFO
	.align		4
.L_29:
        /*00bc*/ 	.byte	0x04, 0x17
        /*00be*/ 	.short	(.L_31 - .L_30)
.L_30:
        /*00c0*/ 	.word	0x00000000
        /*00c4*/ 	.short	0x0003
        /*00c6*/ 	.short	0x0018
        /*00c8*/ 	.byte	0x00, 0xf0, 0x11, 0x00


	//----- nvinfo : EIATTR_KPARAM_INFO
	.align		4
.L_31:
        /*00cc*/ 	.byte	0x04, 0x17
        /*00ce*/ 	.short	(.L_33 - .L_32)
.L_32:
        /*00d0*/ 	.word	0x00000000
        /*00d4*/ 	.short	0x0002
        /*00d6*/ 	.short	0x0010
        /*00d8*/ 	.byte	0x00, 0xf4, 0x21, 0x00


	//----- nvinfo : EIATTR_KPARAM_INFO
	.align		4
.L_33:
        /*00dc*/ 	.byte	0x04, 0x17
        /*00de*/ 	.short	(.L_35 - .L_34)
.L_34:
        /*00e0*/ 	.word	0x00000000
        /*00e4*/ 	.short	0x0001
        /*00e6*/ 	.short	0x0008
        /*00e8*/ 	.byte	0x00, 0xf4, 0x21, 0x00


	//----- nvinfo : EIATTR_KPARAM_INFO
	.align		4
.L_35:
        /*00ec*/ 	.byte	0x04, 0x17
        /*00ee*/ 	.short	(.L_37 - .L_36)
.L_36:
        /*00f0*/ 	.word	0x00000000
        /*00f4*/ 	.short	0x0000
        /*00f6*/ 	.short	0x0000
        /*00f8*/ 	.byte	0x00, 0xf4, 0x21, 0x00


	//----- nvinfo : EIATTR_MAXREG_COUNT
	.align		4
.L_37:
        /*00fc*/ 	.byte	0x03, 0x1b
        /*00fe*/ 	.short	0x0080


	//----- nvinfo : EIATTR_NUM_BARRIERS
	.align		4
        /*0100*/ 	.byte	0x02, 0x4c
        /*0102*/ 	.byte	0x01
	.zero		1


	//----- nvinfo : EIATTR_MERCURY_ISA_VERSION
	.align		4
        /*0104*/ 	.byte	0x03, 0x5f
        /*0106*/ 	.short	0x0000


	//----- nvinfo : EIATTR_EXIT_INSTR_OFFSETS
	.align		4
        /*0108*/ 	.byte	0x04, 0x1c
        /*010a*/ 	.short	(.L_39 - .L_38)


	//   ....[0]....
.L_38:
        /*010c*/ 	.word	0x00003e10


	//   ....[1]....
        /*0110*/ 	.word	0x00003e40


	//----- nvinfo : EIATTR_REQNTID
	.align		4
.L_39:
        /*0114*/ 	.byte	0x04, 0x10
        /*0116*/ 	.short	(.L_41 - .L_40)
.L_40:
        /*0118*/ 	.word	0x00000200
        /*011c*/ 	.word	0x00000001
        /*0120*/ 	.word	0x00000001
.L_41:


//--------------------- .nv.callgraph             --------------------------
	.section	.nv.callgraph,"",@"SHT_CUDA_CALLGRAPH"
	.align	4
	.sectionentsize	8
	.align		4
        /*0000*/ 	.word	0x00000000
	.align		4
        /*0004*/ 	.word	0xffffffff
	.align		4
        /*0008*/ 	.word	0x00000000
	.align		4
        /*000c*/ 	.word	0xfffffffe
	.align		4
        /*0010*/ 	.word	0x00000000
	.align		4
        /*0014*/ 	.word	0xfffffffd
	.align		4
        /*0018*/ 	.word	0x00000000
	.align		4
        /*001c*/ 	.word	0xfffffffc


//--------------------- .nv.rel.action            --------------------------
	.section	.nv.rel.action,"",@"SHT_CUDA_RELOCINFO"
	.align	8
	.sectionentsize	8
        /*0000*/ 	.byte	0x73, 0x00, 0x00, 0x00, 0x00, 0x00, 0x00, 0x00, 0x00, 0x00, 0x00, 0x11, 0x25, 0x00, 0x05, 0x36


//--------------------- .nv.constant0.matmul_kernel --------------------------
	.section	.nv.constant0.matmul_kernel,"a",@progbits
	.sectionflags	@""
	.align	4
.nv.constant0.matmul_kernel:
	.zero		432


//--------------------- .text.matmul_kernel       --------------------------
	.section	.text.matmul_kernel,"ax",@progbits
	.sectioninfo	@"SHI_REGISTERS=128"
	.align	128
        .global         matmul_kernel
        .type           matmul_kernel,@function
        .size           matmul_kernel,(.L_x_4 - matmul_kernel)
        .other          matmul_kernel,@"STO_CUDA_ENTRY STV_DEFAULT"
matmul_kernel:
.text.matmul_kernel:
[----:B------:R-:W-:Y:S02]  /*0000*/  IMAD.MOV.U32 R1, RZ, RZ, c[0x0][0x28] ;  /* 0x00000a00ff017624 */ /* 0x000fe400078e00ff */
[----:B------:R-:W-:Y:S01]  /*0010*/  IMAD.MOV.U32 R6, RZ, RZ, 0x7f ;  /* 0x0000007fff067424 */ /* 0x000fe200078e00ff */
[----:B------:R-:W0:Y:S01]  /*0020*/  S2R R5, SR_CTAID.X ;  /* 0x0000000000057919 */ /* 0x000e220000002500 */
[----:B------:R-:W-:Y:S01]  /*0030*/  ULDC.64 UR6, c[0x0][0x118] ;  /* 0x0000460000067ab9 */ /* 0x000fe20000000a00 */
[----:B------:R-:W-:Y:S01]  /*0040*/  CS2R R60, SRZ ;  /* 0x00000000003c7805 */ /* 0x000fe2000001ff00 */
[----:B------:R-:W-:Y:S01]  /*0050*/  CS2R R24, SRZ ;  /* 0x0000000000187805 */ /* 0x000fe2000001ff00 */
[----:B------:R-:W-:Y:S01]  /*0060*/  IADD3 R0, R6, c[0x0][0x17c], RZ ;  /* 0x00005f0006007a10 */ /* 0x000fe20007ffe0ff */
[----:B------:R-:W1:Y:S01]  /*0070*/  S2R R42, SR_TID.X ;  /* 0x00000000002a7919 */ /* 0x000e620000002100 */
[----:B------:R-:W-:Y:S01]  /*0080*/  CS2R R62, SRZ ;  /* 0x00000000003e7805 */ /* 0x000fe2000001ff00 */
[----:B------:R-:W-:Y:S01]  /*0090*/  CS2R R26, SRZ ;  /* 0x00000000001a7805 */ /* 0x000fe2000001ff00 */
[----:B------:R-:W-:Y:S01]  /*00a0*/  SHF.R.S32.HI R3, RZ, 0x1f, R0 ;  /* 0x0000001fff037819 */ /* 0x000fe20000011400 */
[----:B------:R-:W-:-:S03]  /*00b0*/  CS2R R12, SRZ ;  /* 0x00000000000c7805 */ /* 0x000fc6000001ff00 */
[----:B------:R-:W-:-:S04]  /*00c0*/  LEA.HI R3, R3, R0, RZ, 0x7 ;  /* 0x0000000003037211 */ /* 0x000fc800078f38ff */
[----:B------:R-:W-:-:S05]  /*00d0*/  SHF.R.S32.HI R3, RZ, 0x7, R3 ;  /* 0x00000007ff037819 */ /* 0x000fca0000011403 */
[----:B------:R-:W-:Y:S01]  /*00e0*/  IMAD.SHL.U32 R4, R3, 0x8, RZ ;  /* 0x0000000803047824 */ /* 0x000fe200078e00ff */
[----:B0-----:R-:W-:-:S04]  /*00f0*/  IABS R10, R5 ;  /* 0x00000005000a7213 */ /* 0x001fc80000000000 */
[-C--:B------:R-:W-:Y:S02]  /*0100*/  IABS R7, R4.reuse ;  /* 0x0000000400077213 */ /* 0x080fe40000000000 */
[----:B------:R-:W-:Y:S02]  /*0110*/  IABS R11, R4 ;  /* 0x00000004000b7213 */ /* 0x000fe40000000000 */
[----:B------:R-:W0:Y:S01]  /*0120*/  I2F.RP R0, R7 ;  /* 0x0000000700007306 */ /* 0x000e220000209400 */
[----:B-1----:R-:W-:Y:S02]  /*0130*/  LOP3.LUT R105, R42, 0x7f, RZ, 0xc0, !PT ;  /* 0x0000007f2a697812 */ /* 0x002fe400078ec0ff */
[----:B------:R-:W-:-:S04]  /*0140*/  SHF.R.U32.HI R100, RZ, 0x7, R42 ;  /* 0x00000007ff647819 */ /* 0x000fc8000001162a */
[----:B------:R-:W-:Y:S01]  /*0150*/  SGXT.U32 R100, R100, 0x2 ;  /* 0x000000026464781a */ /* 0x000fe20000000000 */
[----:B0-----:R-:W0:Y:S02]  /*0160*/  MUFU.RCP R0, R0 ;  /* 0x0000000000007308 */ /* 0x001e240000001000 */
[----:B0-----:R-:W-:Y:S01]  /*0170*/  IADD3 R2, R0, 0xffffffe, RZ ;  /* 0x0ffffffe00027810 */ /* 0x001fe20007ffe0ff */
[----:B------:R-:W-:-:S05]  /*0180*/  IMAD.MOV R0, RZ, RZ, -R11 ;  /* 0x000000ffff007224 */ /* 0x000fca00078e0a0b */
[----:B------:R0:W1:Y:S02]  /*0190*/  F2I.FTZ.U32.TRUNC.NTZ R3, R2 ;  /* 0x0000000200037305 */ /* 0x000064000021f000 */
[----:B0-----:R-:W-:Y:S02]  /*01a0*/  IMAD.MOV.U32 R2, RZ, RZ, RZ ;  /* 0x000000ffff027224 */ /* 0x001fe400078e00ff */
[----:B-1----:R-:W-:-:S04]  /*01b0*/  IMAD.MOV R8, RZ, RZ, -R3 ;  /* 0x000000ffff087224 */ /* 0x002fc800078e0a03 */
[----:B------:R-:W-:Y:S02]  /*01c0*/  IMAD R9, R8, R7, RZ ;  /* 0x0000000708097224 */ /* 0x000fe400078e02ff */
[----:B------:R-:W-:Y:S02]  /*01d0*/  IMAD.MOV.U32 R8, RZ, RZ, R10 ;  /* 0x000000ffff087224 */ /* 0x000fe400078e000a */
[----:B------:R-:W-:-:S06]  /*01e0*/  IMAD.HI.U32 R3, R3, R9, R2 ;  /* 0x0000000903037227 */ /* 0x000fcc00078e0002 */
[----:B------:R-:W-:-:S04]  /*01f0*/  IMAD.HI.U32 R3, R3, R8, RZ ;  /* 0x0000000803037227 */ /* 0x000fc800078e00ff */
[----:B------:R-:W-:-:S05]  /*0200*/  IMAD R0, R3, R0, R8 ;  /* 0x0000000003007224 */ /* 0x000fca00078e0208 */
[----:B------:R-:W-:-:S13]  /*0210*/  ISETP.GT.U32.AND P1, PT, R7, R0, PT ;  /* 0x000000000700720c */ /* 0x000fda0003f24070 */
[----:B------:R-:W-:Y:S01]  /*0220*/  @!P1 IMAD.IADD R0, R0, 0x1, -R7 ;  /* 0x0000000100009824 */ /* 0x000fe200078e0a07 */
[----:B------:R-:W-:Y:S02]  /*0230*/  @!P1 IADD3 R3, R3, 0x1, RZ ;  /* 0x0000000103039810 */ /* 0x000fe40007ffe0ff */
[----:B------:R-:W-:Y:S02]  /*0240*/  ISETP.NE.AND P1, PT, R4, RZ, PT ;  /* 0x000000ff0400720c */ /* 0x000fe40003f25270 */
[----:B------:R-:W-:Y:S02]  /*0250*/  ISETP.GE.U32.AND P0, PT, R0, R7, PT ;  /* 0x000000070000720c */ /* 0x000fe40003f06070 */
[----:B------:R-:W-:-:S04]  /*0260*/  LOP3.LUT R0, R5, R4, RZ, 0x3c, !PT ;  /* 0x0000000405007212 */ /* 0x000fc800078e3cff */
[----:B------:R-:W-:Y:S02]  /*0270*/  ISETP.GE.AND P2, PT, R0, RZ, PT ;  /* 0x000000ff0000720c */ /* 0x000fe40003f46270 */
[----:B------:R-:W-:-:S05]  /*0280*/  IADD3 R0, R6, c[0x0][0x178], RZ ;  /* 0x00005e0006007a10 */ /* 0x000fca0007ffe0ff */
[----:B------:R-:W-:-:S05]  /*0290*/  @P0 IADD3 R3, R3, 0x1, RZ ;  /* 0x0000000103030810 */ /* 0x000fca0007ffe0ff */
[----:B------:R-:W-:Y:S01]  /*02a0*/  IMAD.MOV.U32 R2, RZ, RZ, R3 ;  /* 0x000000ffff027224 */ /* 0x000fe200078e0003 */
[----:B------:R-:W-:-:S03]  /*02b0*/  SHF.R.S32.HI R3, RZ, 0x1f, R0 ;  /* 0x0000001fff037819 */ /* 0x000fc60000011400 */
[----:B------:R-:W-:Y:S01]  /*02c0*/  @!P2 IMAD.MOV R2, RZ, RZ, -R2 ;  /* 0x000000ffff02a224 */ /* 0x000fe200078e0a02 */
[----:B------:R-:W-:Y:S02]  /*02d0*/  @!P1 LOP3.LUT R2, RZ, R4, RZ, 0x33, !PT ;  /* 0x00000004ff029212 */ /* 0x000fe400078e33ff */
[----:B------:R-:W-:-:S03]  /*02e0*/  LEA.HI R3, R3, R0, RZ, 0x7 ;  /* 0x0000000003037211 */ /* 0x000fc600078f38ff */
[----:B------:R-:W-:Y:S02]  /*02f0*/  IMAD.SHL.U32 R6, R2, 0x8, RZ ;  /* 0x0000000802067824 */ /* 0x000fe400078e00ff */
[----:B------:R-:W-:-:S03]  /*0300*/  IMAD.MOV R2, RZ, RZ, -R2 ;  /* 0x000000ffff027224 */ /* 0x000fc600078e0a02 */
[----:B------:R-:W-:Y:S01]  /*0310*/  LEA.HI.SX32 R3, R3, -R6, 0x19 ;  /* 0x8000000603037211 */ /* 0x000fe200078fcaff */
[----:B------:R-:W-:-:S03]  /*0320*/  IMAD R4, R4, R2, R5 ;  /* 0x0000000204047224 */ /* 0x000fc600078e0205 */
[----:B------:R-:W-:Y:S02]  /*0330*/  IMNMX R11, R3, 0x8, PT ;  /* 0x00000008030b7817 */ /* 0x000fe40003800200 */
[----:B------:R-:W-:Y:S02]  /*0340*/  IABS R9, R4 ;  /* 0x0000000400097213 */ /* 0x000fe40000000000 */
[----:B------:R-:W-:-:S04]  /*0350*/  IABS R7, R11 ;  /* 0x0000000b00077213 */ /* 0x000fc80000000000 */
[----:B------:R-:W0:Y:S08]  /*0360*/  I2F.RP R0, R7 ;  /* 0x0000000700007306 */ /* 0x000e300000209400 */
[----:B0-----:R-:W0:Y:S02]  /*0370*/  MUFU.RCP R0, R0 ;  /* 0x0000000000007308 */ /* 0x001e240000001000 */
[----:B0-----:R-:W-:-:S06]  /*0380*/  IADD3 R3, R0, 0xffffffe, RZ ;  /* 0x0ffffffe00037810 */ /* 0x001fcc0007ffe0ff */
[----:B------:R-:W0:Y:S02]  /*0390*/  F2I.FTZ.U32.TRUNC.NTZ R3, R3 ;  /* 0x0000000300037305 */ /* 0x000e24000021f000 */
[----:B0-----:R-:W-:-:S04]  /*03a0*/  IMAD.MOV R8, RZ, RZ, -R3 ;  /* 0x000000ffff087224 */ /* 0x001fc800078e0a03 */
[----:B------:R-:W-:Y:S01]  /*03b0*/  IMAD.MOV.U32 R2, RZ, RZ, R8 ;  /* 0x000000ffff027224 */ /* 0x000fe200078e0008 */
[----:B------:R-:W-:-:S03]  /*03c0*/  IABS R8, R11 ;  /* 0x0000000b00087213 */ /* 0x000fc60000000000 */
[----:B------:R-:W-:Y:S02]  /*03d0*/  IMAD R5, R2, R7, RZ ;  /* 0x0000000702057224 */ /* 0x000fe400078e02ff */
[----:B------:R-:W-:Y:S02]  /*03e0*/  IMAD.MOV.U32 R2, RZ, RZ, RZ ;  /* 0x000000ffff027224 */ /* 0x000fe400078e00ff */
[----:B------:R-:W-:Y:S02]  /*03f0*/  IMAD.MOV R0, RZ, RZ, -R8 ;  /* 0x000000ffff007224 */ /* 0x000fe400078e0a08 */
[----:B------:R-:W-:-:S04]  /*0400*/  IMAD.HI.U32 R2, R3, R5, R2 ;  /* 0x0000000503027227 */ /* 0x000fc800078e0002 */
[----:B------:R-:W-:Y:S02]  /*0410*/  IMAD.MOV.U32 R5, RZ, RZ, c[0x0][0x180] ;  /* 0x00006000ff057624 */ /* 0x000fe400078e00ff */
[----:B------:R-:W-:-:S03]  /*0420*/  IMAD.HI.U32 R2, R2, R9, RZ ;  /* 0x0000000902027227 */ /* 0x000fc600078e00ff */
[----:B------:R-:W-:Y:S01]  /*0430*/  IADD3 R5, R5, 0x3f, RZ ;  /* 0x0000003f05057810 */ /* 0x000fe20007ffe0ff */
[----:B------:R-:W-:Y:S02]  /*0440*/  IMAD R0, R2, R0, R9 ;  /* 0x0000000002007224 */ /* 0x000fe400078e0209 */
[----:B------:R-:W-:-:S03]  /*0450*/  CS2R R8, SRZ ;  /* 0x0000000000087805 */ /* 0x000fc6000001ff00 */
[----:B------:R-:W-:-:S13]  /*0460*/  ISETP.GT.U32.AND P1, PT, R7, R0, PT ;  /* 0x000000000700720c */ /* 0x000fda0003f24070 */
[----:B------:R-:W-:Y:S01]  /*0470*/  @!P1 IMAD.IADD R0, R0, 0x1, -R7 ;  /* 0x0000000100009824 */ /* 0x000fe200078e0a07 */
[----:B------:R-:W-:Y:S02]  /*0480*/  @!P1 IADD3 R2, R2, 0x1, RZ ;  /* 0x0000000102029810 */ /* 0x000fe40007ffe0ff */
[----:B------:R-:W-:Y:S02]  /*0490*/  ISETP.NE.AND P1, PT, R11, RZ, PT ;  /* 0x000000ff0b00720c */ /* 0x000fe40003f25270 */
[----:B------:R-:W-:Y:S02]  /*04a0*/  ISETP.GE.U32.AND P0, PT, R0, R7, PT ;  /* 0x000000070000720c */ /* 0x000fe40003f06070 */
[----:B------:R-:W-:-:S04]  /*04b0*/  LOP3.LUT R0, R4, R11, RZ, 0x3c, !PT ;  /* 0x0000000b04007212 */ /* 0x000fc800078e3cff */
[----:B------:R-:W-:-:S07]  /*04c0*/  ISETP.GE.AND P2, PT, R0, RZ, PT ;  /* 0x000000ff0000720c */ /* 0x000fce0003f46270 */
[----:B------:R-:W-:Y:S02]  /*04d0*/  @P0 IADD3 R2, R2, 0x1, RZ ;  /* 0x0000000102020810 */ /* 0x000fe40007ffe0ff */
[----:B------:R-:W-:-:S04]  /*04e0*/  ISETP.GE.AND P0, PT, R5, 0x40, PT ;  /* 0x000000400500780c */ /* 0x000fc80003f06270 */
[----:B------:R-:W-:Y:S01]  /*04f0*/  @!P2 IMAD.MOV R2, RZ, RZ, -R2 ;  /* 0x000000ffff02a224 */ /* 0x000fe200078e0a02 */
[----:B------:R-:W-:-:S05]  /*0500*/  @!P1 LOP3.LUT R2, RZ, R11, RZ, 0x33, !PT ;  /* 0x0000000bff029212 */ /* 0x000fca00078e33ff */
[----:B------:R-:W-:Y:S02]  /*0510*/  IMAD.MOV R0, RZ, RZ, -R2 ;  /* 0x000000ffff007224 */ /* 0x000fe400078e0a02 */
[----:B------:R-:W-:Y:S02]  /*0520*/  IMAD.SHL.U32 R101, R2, 0x80, RZ ;  /* 0x0000008002657824 */ /* 0x000fe400078e00ff */
[----:B------:R-:W-:Y:S02]  /*0530*/  IMAD R0, R11, R0, R4 ;  /* 0x000000000b007224 */ /* 0x000fe400078e0204 */
[----:B------:R-:W-:Y:S02]  /*0540*/  CS2R R10, SRZ ;  /* 0x00000000000a7805 */ /* 0x000fe4000001ff00 */
[----:B------:R-:W-:Y:S02]  /*0550*/  IMAD.IADD R0, R6, 0x1, R0 ;  /* 0x0000000106007824 */ /* 0x000fe400078e0200 */
[----:B------:R-:W-:-:S02]  /*0560*/  CS2R R6, SRZ ;  /* 0x0000000000067805 */ /* 0x000fc4000001ff00 */
[----:B------:R-:W-:Y:S01]  /*0570*/  IMAD R105, R0, 0x80, R105 ;  /* 0x0000008000697824 */ /* 0x000fe200078e0269 */
[----:B------:R-:W-:Y:S05]  /*0580*/  @!P0 BRA `(.L_x_0) ;  /* 0x000028a000008947 */ /* 0x000fea0003800000 */
[----:B------:R-:W-:Y:S01]  /*0590*/  IABS R4, c[0x0][0x17c] ;  /* 0x00005f0000047a13 */ /* 0x000fe20000000000 */
[----:B------:R-:W-:Y:S01]  /*05a0*/  IMAD.SHL.U32 R9, R42, 0x2, RZ ;  /* 0x000000022a097824 */ /* 0x000fe200078e00ff */
[----:B------:R-:W-:Y:S01]  /*05b0*/  IABS R6, c[0x0][0x178] ;  /* 0x00005e0000067a13 */ /* 0x000fe20000000000 */
[----:B------:R-:W-:Y:S01]  /*05c0*/  IMAD.MOV.U32 R103, RZ, RZ, c[0x0][0x18c] ;  /* 0x00006300ff677624 */ /* 0x000fe200078e00ff */
[----:B------:R-:W0:Y:S01]  /*05d0*/  I2F.RP R3, R4 ;  /* 0x0000000400037306 */ /* 0x000e220000209400 */
[----:B------:R-:W-:Y:S01]  /*05e0*/  SHF.R.S32.HI R0, RZ, 0x1f, R5 ;  /* 0x0000001fff007819 */ /* 0x000fe20000011405 */
[----:B------:R-:W-:Y:S01]  /*05f0*/  CS2R R64, SRZ ;  /* 0x0000000000407805 */ /* 0x000fe2000001ff00 */
[----:B------:R-:W-:Y:S01]  /*0600*/  LOP3.LUT R13, R9, 0x10, RZ, 0xc0, !PT ;  /* 0x00000010090d7812 */ /* 0x000fe200078ec0ff */
[----:B------:R-:W-:Y:S01]  /*0610*/  CS2R R66, SRZ ;  /* 0x0000000000427805 */ /* 0x000fe2000001ff00 */
[----:B------:R-:W-:Y:S01]  /*0620*/  LEA.HI R5, R0, R5, RZ, 0x6 ;  /* 0x0000000500057211 */ /* 0x000fe200078f30ff */
[----:B------:R-:W-:Y:S01]  /*0630*/  CS2R R60, SRZ ;  /* 0x00000000003c7805 */ /* 0x000fe2000001ff00 */
[C---:B------:R-:W-:Y:S01]  /*0640*/  LOP3.LUT R0, R42.reuse, 0x180, RZ, 0xc0, !PT ;  /* 0x000001802a007812 */ /* 0x040fe200078ec0ff */
[----:B------:R-:W1:Y:S01]  /*0650*/  I2F.RP R7, R6 ;  /* 0x0000000600077306 */ /* 0x000e620000209400 */
[----:B------:R-:W-:Y:S01]  /*0660*/  LOP3.LUT R14, R42, 0x7, RZ, 0xc0, !PT ;  /* 0x000000072a0e7812 */ /* 0x000fe200078ec0ff */
[----:B------:R-:W-:Y:S01]  /*0670*/  CS2R R62, SRZ ;  /* 0x00000000003e7805 */ /* 0x000fe2000001ff00 */
[----:B------:R-:W-:Y:S01]  /*0680*/  LEA.HI R16, R0, R13, RZ, 0x1e ;  /* 0x0000000d00107211 */ /* 0x000fe200078ff0ff */
[----:B------:R-:W-:Y:S01]  /*0690*/  CS2R R56, SRZ ;  /* 0x0000000000387805 */ /* 0x000fe2000001ff00 */
[----:B------:R-:W-:Y:S01]  /*06a0*/  SHF.R.U32.HI R8, RZ, 0x6, R42 ;  /* 0x00000006ff087819 */ /* 0x000fe2000001162a */
[----:B------:R-:W-:Y:S01]  /*06b0*/  CS2R R58, SRZ ;  /* 0x00000000003a7805 */ /* 0x000fe2000001ff00 */
[----:B------:R-:W-:Y:S01]  /*06c0*/  LOP3.LUT R2, R42, 0x1c0, RZ, 0xc0, !PT ;  /* 0x000001c02a027812 */ /* 0x000fe200078ec0ff */
[----:B0-----:R-:W0:Y:S01]  /*06d0*/  MUFU.RCP R3, R3 ;  /* 0x0000000300037308 */ /* 0x001e220000001000 */
[----:B------:R-:W-:Y:S01]  /*06e0*/  SGXT.U32 R8, R8, 0x3 ;  /* 0x000000030808781a */ /* 0x000fe20000000000 */
[----:B------:R-:W-:Y:S01]  /*06f0*/  CS2R R52, SRZ ;  /* 0x0000000000347805 */ /* 0x000fe2000001ff00 */
[----:B------:R-:W-:Y:S01]  /*0700*/  SHF.R.U32.HI R0, RZ, 0x3, R0 ;  /* 0x00000003ff007819 */ /* 0x000fe20000011600 */
[----:B------:R-:W-:Y:S01]  /*0710*/  CS2R R54, SRZ ;  /* 0x0000000000367805 */ /* 0x000fe2000001ff00 */
[----:B------:R-:W-:Y:S01]  /*0720*/  SHF.R.U32.HI R2, RZ, 0x2, R2 ;  /* 0x00000002ff027819 */ /* 0x000fe20000011602 */
[----:B------:R-:W-:Y:S01]  /*0730*/  IMAD.SHL.U32 R103, R103, 0x40, RZ ;  /* 0x0000004067677824 */ /* 0x000fe200078e00ff */
[----:B------:R-:W-:Y:S01]  /*0740*/  LOP3.LUT R8, R101, R8, RZ, 0xfc, !PT ;  /* 0x0000000865087212 */ /* 0x000fe200078efcff */
[----:B-1----:R-:W1:Y:S01]  /*0750*/  MUFU.RCP R7, R7 ;  /* 0x0000000700077308 */ /* 0x002e620000001000 */
[--C-:B------:R-:W-:Y:S01]  /*0760*/  LOP3.LUT R0, R0, 0x3fe, R9.reuse, 0x78, !PT ;  /* 0x000003fe00007812 */ /* 0x100fe200078e7809 */
[----:B------:R-:W-:Y:S01]  /*0770*/  ULDC UR4, c[0x0][0x180] ;  /* 0x0000600000047ab9 */ /* 0x000fe20000000800 */
[----:B------:R-:W-:-:S02]  /*0780*/  LOP3.LUT R2, R2, 0x3fe, R9, 0x78, !PT ;  /* 0x000003fe02027812 */ /* 0x000fc400078e7809 */
[C---:B------:R-:W-:Y:S02]  /*0790*/  LOP3.LUT R12, R8.reuse, 0x70, RZ, 0xfc, !PT ;  /* 0x00000070080c7812 */ /* 0x040fe400078efcff */
[----:B------:R-:W-:Y:S02]  /*07a0*/  LOP3.LUT R24, R8, 0x58, RZ, 0xfc, !PT ;  /* 0x0000005808187812 */ /* 0x000fe400078efcff */
[----:B0-----:R-:W-:Y:S01]  /*07b0*/  IADD3 R10, R3, 0xffffffe, RZ ;  /* 0x0ffffffe030a7810 */ /* 0x001fe20007ffe0ff */
[----:B------:R-:W-:Y:S01]  /*07c0*/  IMAD.SHL.U32 R3, R42, 0x20, RZ ;  /* 0x000000202a037824 */ /* 0x000fe200078e00ff */
[----:B------:R-:W-:Y:S02]  /*07d0*/  IABS R17, R12 ;  /* 0x0000000c00117213 */ /* 0x000fe40000000000 */
[----:B------:R0:W2:Y:S01]  /*07e0*/  F2I.FTZ.U32.TRUNC.NTZ R11, R10 ;  /* 0x0000000a000b7305 */ /* 0x0000a2000021f000 */
[----:B------:R-:W-:Y:S01]  /*07f0*/  ISETP.GE.AND P1, PT, R12, RZ, PT ;  /* 0x000000ff0c00720c */ /* 0x000fe20003f26270 */
[----:B------:R-:W-:Y:S01]  /*0800*/  IMAD.MOV.U32 R12, RZ, RZ, RZ ;  /* 0x000000ffff0c7224 */ /* 0x000fe200078e00ff */
[----:B-1----:R-:W-:-:S02]  /*0810*/  IADD3 R13, R7, 0xffffffe, RZ ;  /* 0x0ffffffe070d7810 */ /* 0x002fc40007ffe0ff */
[----:B------:R-:W-:Y:S02]  /*0820*/  LOP3.LUT R3, R3, 0xc00, RZ, 0xc0, !PT ;  /* 0x00000c0003037812 */ /* 0x000fe400078ec0ff */
[----:B------:R-:W-:Y:S02]  /*0830*/  LOP3.LUT R26, R8, 0x50, RZ, 0xfc, !PT ;  /* 0x00000050081a7812 */ /* 0x000fe400078efcff */
[----:B------:R-:W1:Y:S01]  /*0840*/  F2I.FTZ.U32.TRUNC.NTZ R13, R13 ;  /* 0x0000000d000d7305 */ /* 0x000e62000021f000 */
[----:B0-----:R-:W-:Y:S01]  /*0850*/  IMAD.SHL.U32 R10, R14, 0x10, RZ ;  /* 0x000000100e0a7824 */ /* 0x001fe200078e00ff */
[----:B------:R-:W-:Y:S01]  /*0860*/  LOP3.LUT R28, R8, 0x48, RZ, 0xfc, !PT ;  /* 0x00000048081c7812 */ /* 0x000fe200078efcff */
[----:B------:R-:W-:Y:S01]  /*0870*/  IMAD R3, R14, 0x80, R3 ;  /* 0x000000800e037824 */ /* 0x000fe200078e0203 */
[----:B------:R-:W-:Y:S02]  /*0880*/  IABS R21, R24 ;  /* 0x0000001800157213 */ /* 0x000fe40000000000 */
[----:B------:R-:W-:Y:S01]  /*0890*/  LOP3.LUT R18, R10, 0x30, R9, 0x78, !PT ;  /* 0x000000300a127812 */ /* 0x000fe200078e7809 */
[--C-:B--2---:R-:W-:Y:S01]  /*08a0*/  IMAD.MOV R7, RZ, RZ, -R11.reuse ;  /* 0x000000ffff077224 */ /* 0x104fe200078e0a0b */
[----:B------:R-:W-:Y:S01]  /*08b0*/  IABS R23, R26 ;  /* 0x0000001a00177213 */ /* 0x000fe20000000000 */
[----:B------:R-:W-:Y:S01]  /*08c0*/  IMAD.MOV.U32 R10, RZ, RZ, RZ ;  /* 0x000000ffff0a7224 */ /* 0x000fe200078e00ff */
[----:B------:R-:W-:Y:S01]  /*08d0*/  IABS R25, R28 ;  /* 0x0000001c00197213 */ /* 0x000fe20000000000 */
[----:B------:R-:W-:Y:S01]  /*08e0*/  IMAD R9, R7, R4, RZ ;  /* 0x0000000407097224 */ /* 0x000fe200078e02ff */
[C---:B------:R-:W-:Y:S01]  /*08f0*/  LOP3.LUT R7, R8.reuse, 0x78, RZ, 0xfc, !PT ;  /* 0x0000007808077812 */ /* 0x040fe200078efcff */
[----:B------:R-:W-:Y:S01]  /*0900*/  IMAD.IADD R3, R3, 0x1, R18 ;  /* 0x0000000103037824 */ /* 0x000fe200078e0212 */
[----:B------:R-:W-:Y:S01]  /*0910*/  LOP3.LUT R30, R8, 0x40, RZ, 0xfc, !PT ;  /* 0x00000040081e7812 */ /* 0x000fe200078efcff */
[----:B------:R-:W-:Y:S01]  /*0920*/  IMAD.HI.U32 R10, R11, R9, R10 ;  /* 0x000000090b0a7227 */ /* 0x000fe200078e000a */
[----:B------:R-:W-:-:S02]  /*0930*/  IABS R15, R7 ;  /* 0x00000007000f7213 */ /* 0x000fc40000000000 */
[----:B------:R-:W-:Y:S01]  /*0940*/  ISETP.GE.AND P0, PT, R7, RZ, PT ;  /* 0x000000ff0700720c */ /* 0x000fe20003f06270 */
[----:B-1----:R-:W-:Y:S01]  /*0950*/  IMAD.MOV R19, RZ, RZ, -R13 ;  /* 0x000000ffff137224 */ /* 0x002fe200078e0a0d */
[----:B------:R-:W-:Y:S01]  /*0960*/  LOP3.LUT R32, R8, 0x38, RZ, 0xfc, !PT ;  /* 0x0000003808207812 */ /* 0x000fe200078efcff */
[----:B------:R-:W-:Y:S01]  /*0970*/  IMAD R9, R14, 0x110, RZ ;  /* 0x000001100e097824 */ /* 0x000fe200078e02ff */
[----:B------:R-:W-:Y:S01]  /*0980*/  LOP3.LUT R34, R8, 0x30, RZ, 0xfc, !PT ;  /* 0x0000003008227812 */ /* 0x000fe200078efcff */
[----:B------:R-:W-:Y:S01]  /*0990*/  IMAD.HI.U32 R11, R10, R15, RZ ;  /* 0x0000000f0a0b7227 */ /* 0x000fe200078e00ff */
[----:B------:R-:W-:Y:S02]  /*09a0*/  LOP3.LUT R36, R8, 0x28, RZ, 0xfc, !PT ;  /* 0x0000002808247812 */ /* 0x000fe400078efcff */
[----:B------:R-:W-:Y:S01]  /*09b0*/  LOP3.LUT R9, R9, R16, RZ, 0x3c, !PT ;  /* 0x0000001009097212 */ /* 0x000fe200078e3cff */
[----:B------:R-:W-:Y:S01]  /*09c0*/  IMAD.HI.U32 R14, R10, R17, RZ ;  /* 0x000000110a0e7227 */ /* 0x000fe200078e00ff */
[----:B------:R-:W-:-:S02]  /*09d0*/  LOP3.LUT R38, R8, 0x20, RZ, 0xfc, !PT ;  /* 0x0000002008267812 */ /* 0x000fc400078efcff */
[----:B------:R-:W-:Y:S01]  /*09e0*/  IABS R27, R34 ;  /* 0x00000022001b7213 */ /* 0x000fe20000000000 */
[----:B------:R-:W-:Y:S01]  /*09f0*/  IMAD R7, R19, R6, RZ ;  /* 0x0000000613077224 */ /* 0x000fe200078e02ff */
[----:B------:R-:W-:Y:S01]  /*0a00*/  IABS R29, R36 ;  /* 0x00000024001d7213 */ /* 0x000fe20000000000 */
[----:B------:R-:W-:Y:S01]  /*0a10*/  IMAD.MOV R11, RZ, RZ, -R11 ;  /* 0x000000ffff0b7224 */ /* 0x000fe200078e0a0b */
[----:B------:R-:W-:Y:S01]  /*0a20*/  IABS R31, R38 ;  /* 0x00000026001f7213 */ /* 0x000fe20000000000 */
[----:B------:R-:W-:Y:S01]  /*0a30*/  IMAD.MOV R14, RZ, RZ, -R14 ;  /* 0x000000ffff0e7224 */ /* 0x000fe200078e0a0e */
[C---:B------:R-:W-:Y:S01]  /*0a40*/  LOP3.LUT R40, R8.reuse, 0x8, RZ, 0xfc, !PT ;  /* 0x0000000808287812 */ /* 0x040fe200078efcff */
[----:B------:R-:W-:Y:S01]  /*0a50*/  IMAD.HI.U32 R22, R13, R7, R12 ;  /* 0x000000070d167227 */ /* 0x000fe200078e000c */
[C---:B------:R-:W-:Y:S02]  /*0a60*/  LOP3.LUT R12, R8.reuse, 0x68, RZ, 0xfc, !PT ;  /* 0x00000068080c7812 */ /* 0x040fe400078efcff */
[----:B------:R-:W-:Y:S01]  /*0a70*/  LOP3.LUT R13, R8, 0x60, RZ, 0xfc, !PT ;  /* 0x00000060080d7812 */ /* 0x000fe200078efcff */
[----:B------:R-:W-:Y:S01]  /*0a80*/  IMAD R7, R4, R11, R15 ;  /* 0x0000000b04077224 */ /* 0x000fe200078e020f */
[----:B------:R-:W-:Y:S01]  /*0a90*/  ISETP.GE.AND P2, PT, R12, RZ, PT ;  /* 0x000000ff0c00720c */ /* 0x000fe20003f46270 */
[----:B------:R-:W-:Y:S01]  /*0aa0*/  IMAD R11, R4, R14, R17 ;  /* 0x0000000e040b7224 */ /* 0x000fe200078e0211 */
[----:B------:R-:W-:Y:S01]  /*0ab0*/  IABS R17, R12 ;  /* 0x0000000c00117213 */ /* 0x000fe20000000000 */
[----:B------:R-:W-:Y:S01]  /*0ac0*/  IMAD.HI.U32 R14, R10, R21, RZ ;  /* 0x000000150a0e7227 */ /* 0x000fe200078e00ff */
[----:B------:R-:W-:-:S02]  /*0ad0*/  IABS R19, R13 ;  /* 0x0000000d00137213 */ /* 0x000fc40000000000 */
[----:B------:R-:W-:Y:S01]  /*0ae0*/  ISETP.GE.AND P3, PT, R13, RZ, PT ;  /* 0x000000ff0d00720c */ /* 0x000fe20003f66270 */
[----:B------:R-:W-:Y:S01]  /*0af0*/  IMAD.HI.U32 R12, R10, R17, RZ ;  /* 0x000000110a0c7227 */ /* 0x000fe200078e00ff */
[C---:B------:R-:W-:Y:S02]  /*0b00*/  ISETP.GT.U32.AND P4, PT, R4.reuse, R7, PT ;  /* 0x000000070400720c */ /* 0x040fe40003f84070 */
[----:B------:R-:W-:Y:S01]  /*0b10*/  ISETP.GT.U32.AND P6, PT, R4, R11, PT ;  /* 0x0000000b0400720c */ /* 0x000fe20003fc4070 */
[----:B------:R-:W-:Y:S01]  /*0b20*/  IMAD.HI.U32 R13, R10, R19, RZ ;  /* 0x000000130a0d7227 */ /* 0x000fe200078e00ff */
[----:B------:R-:W-:Y:S02]  /*0b30*/  IABS R37, R40 ;  /* 0x0000002800257213 */ /* 0x000fe40000000000 */
[----:B------:R-:W-:Y:S01]  /*0b40*/  IABS R39, R8 ;  /* 0x0000000800277213 */ /* 0x000fe20000000000 */
[----:B------:R-:W-:Y:S01]  /*0b50*/  IMAD.MOV R12, RZ, RZ, -R12 ;  /* 0x000000ffff0c7224 */ /* 0x000fe200078e0a0c */
[----:B------:R-:W-:Y:S01]  /*0b60*/  IABS R41, R105 ;  /* 0x0000006900297213 */ /* 0x000fe20000000000 */
[----:B------:R-:W-:Y:S01]  /*0b70*/  IMAD.MOV R18, RZ, RZ, -R13 ;  /* 0x000000ffff127224 */ /* 0x000fe200078e0a0d */
[----:B------:R-:W-:Y:S01]  /*0b80*/  LOP3.LUT R107, R100, 0x38, RZ, 0xfc, !PT ;  /* 0x00000038646b7812 */ /* 0x000fe200078efcff */
[----:B------:R-:W-:Y:S01]  /*0b90*/  IMAD R13, R4, R12, R17 ;  /* 0x0000000c040d7224 */ /* 0x000fe200078e0211 */
[C---:B------:R-:W-:Y:S01]  /*0ba0*/  LOP3.LUT R106, R100.reuse, 0x3c, RZ, 0xfc, !PT ;  /* 0x0000003c646a7812 */ /* 0x040fe200078efcff */
[--C-:B------:R-:W-:Y:S01]  /*0bb0*/  @!P4 IMAD.IADD R7, R7, 0x1, -R4.reuse ;  /* 0x000000010707c824 */ /* 0x100fe200078e0a04 */
[----:B------:R-:W-:Y:S01]  /*0bc0*/  LOP3.LUT R110, R100, 0x2c, RZ, 0xfc, !PT ;  /* 0x0000002c646e7812 */ /* 0x000fe200078efcff */
[----:B------:R-:W-:Y:S01]  /*0bd0*/  @!P6 IMAD.IADD R11, R11, 0x1, -R4 ;  /* 0x000000010b0be824 */ /* 0x000fe200078e0a04 */
[----:B------:R-:W-:Y:S01]  /*0be0*/  ISETP.GT.U32.AND P5, PT, R4, R13, PT ;  /* 0x0000000d0400720c */ /* 0x000fe20003fa4070 */
[----:B------:R-:W-:Y:S01]  /*0bf0*/  IMAD.HI.U32 R15, R10, R23, RZ ;  /* 0x000000170a0f7227 */ /* 0x000fe200078e00ff */
[----:B------:R-:W-:-:S02]  /*0c00*/  ISETP.GT.U32.AND P6, PT, R4, R7, PT ;  /* 0x000000070400720c */ /* 0x000fc40003fc4070 */
[----:B------:R-:W-:Y:S01]  /*0c10*/  ISETP.GT.U32.AND P4, PT, R4, R11, PT ;  /* 0x0000000b0400720c */ /* 0x000fe20003f84070 */
[----:B------:R-:W-:Y:S01]  /*0c20*/  IMAD.HI.U32 R16, R10, R25, RZ ;  /* 0x000000190a107227 */ /* 0x000fe200078e00ff */
[C---:B------:R-:W-:Y:S02]  /*0c30*/  LOP3.LUT R109, R100.reuse, 0x30, RZ, 0xfc, !PT ;  /* 0x00000030646d7812 */ /* 0x040fe400078efcff */
[C---:B------:R-:W-:Y:S01]  /*0c40*/  LOP3.LUT R108, R100.reuse, 0x34, RZ, 0xfc, !PT ;  /* 0x00000034646c7812 */ /* 0x040fe200078efcff */
[----:B------:R-:W-:Y:S01]  /*0c50*/  IMAD.MOV R14, RZ, RZ, -R14 ;  /* 0x000000ffff0e7224 */ /* 0x000fe200078e0a0e */
[C---:B------:R-:W-:Y:S01]  /*0c60*/  LOP3.LUT R113, R100.reuse, 0x20, RZ, 0xfc, !PT ;  /* 0x0000002064717812 */ /* 0x040fe200078efcff */
[----:B------:R-:W-:Y:S01]  /*0c70*/  IMAD.MOV R20, RZ, RZ, -R15 ;  /* 0x000000ffff147224 */ /* 0x000fe200078e0a0f */
[C---:B------:R-:W-:Y:S01]  /*0c80*/  LOP3.LUT R112, R100.reuse, 0x24, RZ, 0xfc, !PT ;  /* 0x0000002464707812 */ /* 0x040fe200078efcff */
[----:B------:R-:W-:Y:S01]  /*0c90*/  @!P5 IMAD.IADD R13, R13, 0x1, -R4 ;  /* 0x000000010d0dd824 */ /* 0x000fe200078e0a04 */
[C---:B------:R-:W-:Y:S01]  /*0ca0*/  LOP3.LUT R111, R100.reuse, 0x28, RZ, 0xfc, !PT ;  /* 0x00000028646f7812 */ /* 0x040fe200078efcff */
[----:B------:R-:W-:Y:S01]  /*0cb0*/  IMAD.MOV R16, RZ, RZ, -R16 ;  /* 0x000000ffff107224 */ /* 0x000fe200078e0a10 */
[----:B------:R-:W-:Y:S01]  /*0cc0*/  LOP3.LUT R116, R100, 0x14, RZ, 0xfc, !PT ;  /* 0x0000001464747812 */ /* 0x000fe200078efcff */
[C---:B------:R-:W-:Y:S01]  /*0cd0*/  IMAD R15, R4.reuse, R18, R19 ;  /* 0x00000012040f7224 */ /* 0x040fe200078e0213 */
[C---:B------:R-:W-:Y:S01]  /*0ce0*/  ISETP.GT.U32.AND P5, PT, R4.reuse, R13, PT ;  /* 0x0000000d0400720c */ /* 0x040fe20003fa4070 */
[----:B------:R-:W-:Y:S01]  /*0cf0*/  IMAD R17, R4, R14, R21 ;  /* 0x0000000e04117224 */ /* 0x000fe200078e0215 */
[----:B------:R-:W-:Y:S01]  /*0d00*/  LOP3.LUT R115, R100, 0x18, RZ, 0xfc, !PT ;  /* 0x0000001864737812 */ /* 0x000fe200078efcff */
[C---:B------:R-:W-:Y:S01]  /*0d10*/  IMAD R19, R4.reuse, R20, R23 ;  /* 0x0000001404137224 */ /* 0x040fe200078e0217 */
[----:B------:R-:W-:Y:S01]  /*0d20*/  IABS R23, R30 ;  /* 0x0000001e00177213 */ /* 0x000fe20000000000 */
[C---:B------:R-:W-:Y:S01]  /*0d30*/  IMAD R21, R4.reuse, R16, R25 ;  /* 0x0000001004157224 */ /* 0x040fe200078e0219 */
[----:B------:R-:W-:Y:S01]  /*0d40*/  IABS R25, R32 ;  /* 0x0000002000197213 */ /* 0x000fe20000000000 */
[--C-:B------:R-:W-:Y:S01]  /*0d50*/  @!P6 IMAD.IADD R7, R7, 0x1, -R4.reuse ;  /* 0x000000010707e824 */ /* 0x100fe200078e0a04 */
[C---:B------:R-:W-:Y:S01]  /*0d60*/  ISETP.GT.U32.AND P6, PT, R4.reuse, R15, PT ;  /* 0x0000000f0400720c */ /* 0x040fe20003fc4070 */
[----:B------:R-:W-:Y:S01]  /*0d70*/  @!P4 IMAD.IADD R11, R11, 0x1, -R4 ;  /* 0x000000010b0bc824 */ /* 0x000fe200078e0a04 */
[----:B------:R-:W-:Y:S01]  /*0d80*/  ISETP.GT.U32.AND P4, PT, R4, R17, PT ;  /* 0x000000110400720c */ /* 0x000fe20003f84070 */
[----:B------:R-:W-:Y:S01]  /*0d90*/  IMAD.HI.U32 R12, R10, R23, RZ ;  /* 0x000000170a0c7227 */ /* 0x000fe200078e00ff */
[----:B------:R-:W-:-:S02]  /*0da0*/  LOP3.LUT R114, R100, 0x1c, RZ, 0xfc, !PT ;  /* 0x0000001c64727812 */ /* 0x000fc400078efcff */
[----:B------:R-:W-:Y:S01]  /*0db0*/  LOP3.LUT R120, R100, 0x4, RZ, 0xfc, !PT ;  /* 0x0000000464787812 */ /* 0x000fe200078efcff */
[----:B------:R-:W-:Y:S01]  /*0dc0*/  @!P5 IMAD.IADD R13, R13, 0x1, -R4 ;  /* 0x000000010d0dd824 */ /* 0x000fe200078e0a04 */
[----:B------:R-:W-:Y:S01]  /*0dd0*/  ISETP.GT.U32.AND P5, PT, R4, R19, PT ;  /* 0x000000130400720c */ /* 0x000fe20003fa4070 */
[----:B------:R-:W-:Y:S01]  /*0de0*/  IMAD.HI.U32 R14, R10, R25, RZ ;  /* 0x000000190a0e7227 */ /* 0x000fe200078e00ff */
[C---:B------:R-:W-:Y:S02]  /*0df0*/  LOP3.LUT R119, R100.reuse, 0x8, RZ, 0xfc, !PT ;  /* 0x0000000864777812 */ /* 0x040fe400078efcff */
[C---:B------:R-:W-:Y:S01]  /*0e00*/  LOP3.LUT R118, R100.reuse, 0xc, RZ, 0xfc, !PT ;  /* 0x0000000c64767812 */ /* 0x040fe200078efcff */
[----:B------:R-:W-:Y:S01]  /*0e10*/  IMAD.MOV R12, RZ, RZ, -R12 ;  /* 0x000000ffff0c7224 */ /* 0x000fe200078e0a0c */
[----:B------:R-:W-:Y:S01]  /*0e20*/  LOP3.LUT R117, R100, 0x10, RZ, 0xfc, !PT ;  /* 0x0000001064757812 */ /* 0x000fe200078efcff */
[----:B------:R-:W-:Y:S01]  /*0e30*/  IMAD.MOV R14, RZ, RZ, -R14 ;  /* 0x000000ffff0e7224 */ /* 0x000fe200078e0a0e */
[----:B------:R-:W-:Y:S01]  /*0e40*/  SHF.R.S32.HI R5, RZ, 0x6, R5 ;  /* 0x00000006ff057819 */ /* 0x000fe20000011405 */
[----:B------:R-:W-:Y:S01]  /*0e50*/  IMAD R23, R4, R12, R23 ;  /* 0x0000000c04177224 */ /* 0x000fe200078e0217 */
[----:B------:R-:W-:Y:S01]  /*0e60*/  LOP3.LUT R104, R0, 0x40, RZ, 0x3c, !PT ;  /* 0x0000004000687812 */ /* 0x000fe200078e3cff */
[C---:B------:R-:W-:Y:S01]  /*0e70*/  IMAD R25, R4.reuse, R14, R25 ;  /* 0x0000000e04197224 */ /* 0x040fe200078e0219 */
[----:B------:R-:W-:Y:S01]  /*0e80*/  LOP3.LUT R121, R3, 0x40, RZ, 0x3c, !PT ;  /* 0x0000004003797812 */ /* 0x000fe200078e3cff */
[----:B------:R-:W-:Y:S01]  /*0e90*/  @!P6 IMAD.IADD R15, R15, 0x1, -R4 ;  /* 0x000000010f0fe824 */ /* 0x000fe200078e0a04 */
[----:B------:R-:W-:Y:S01]  /*0ea0*/  ISETP.GT.U32.AND P6, PT, R4, R21, PT ;  /* 0x000000150400720c */ /* 0x000fe20003fc4070 */
[----:B------:R-:W-:-:S04]  /*0eb0*/  IMAD.HI.U32 R16, R10, R27, RZ ;  /* 0x0000001b0a107227 */ /* 0x000fc800078e00ff */
[--C-:B------:R-:W-:Y:S01]  /*0ec0*/  @!P4 IMAD.IADD R17, R17, 0x1, -R4.reuse ;  /* 0x000000011111c824 */ /* 0x100fe200078e0a04 */
[C---:B------:R-:W-:Y:S01]  /*0ed0*/  ISETP.GT.U32.AND P4, PT, R4.reuse, R23, PT ;  /* 0x000000170400720c */ /* 0x040fe20003f84070 */
[----:B------:R-:W-:Y:S01]  /*0ee0*/  @!P5 IMAD.IADD R19, R19, 0x1, -R4 ;  /* 0x000000011313d824 */ /* 0x000fe200078e0a04 */
[----:B------:R-:W-:Y:S01]  /*0ef0*/  ISETP.GT.U32.AND P5, PT, R4, R25, PT ;  /* 0x000000190400720c */ /* 0x000fe20003fa4070 */
[----:B------:R-:W-:-:S04]  /*0f00*/  IMAD.HI.U32 R18, R10, R29, RZ ;  /* 0x0000001d0a127227 */ /* 0x000fc800078e00ff */
[----:B------:R-:W-:-:S04]  /*0f10*/  IMAD.HI.U32 R20, R10, R31, RZ ;  /* 0x0000001f0a147227 */ /* 0x000fc800078e00ff */
[----:B------:R-:W-:Y:S02]  /*0f20*/  IMAD.MOV R16, RZ, RZ, -R16 ;  /* 0x000000ffff107224 */ /* 0x000fe400078e0a10 */
[----:B------:R-:W-:Y:S02]  /*0f30*/  IMAD.MOV R18, RZ, RZ, -R18 ;  /* 0x000000ffff127224 */ /* 0x000fe400078e0a12 */
[----:B------:R-:W-:Y:S02]  /*0f40*/  IMAD.MOV R20, RZ, RZ, -R20 ;  /* 0x000000ffff147224 */ /* 0x000fe400078e0a14 */
[C---:B------:R-:W-:Y:S02]  /*0f50*/  IMAD R27, R4.reuse, R16, R27 ;  /* 0x00000010041b7224 */ /* 0x040fe400078e021b */
[----:B------:R-:W-:Y:S01]  /*0f60*/  IMAD R29, R4, R18, R29 ;  /* 0x00000012041d7224 */ /* 0x000fe200078e021d */
[----:B------:R-:W-:Y:S01]  /*0f70*/  LOP3.LUT R18, R8, 0x18, RZ, 0xfc, !PT ;  /* 0x0000001808127812 */ /* 0x000fe200078efcff */
[----:B------:R-:W-:Y:S01]  /*0f80*/  IMAD R31, R4, R20, R31 ;  /* 0x00000014041f7224 */ /* 0x000fe200078e021f */
[----:B------:R-:W-:Y:S01]  /*0f90*/  LOP3.LUT R20, R8, 0x10, RZ, 0xfc, !PT ;  /* 0x0000001008147812 */ /* 0x000fe200078efcff */
[--C-:B------:R-:W-:Y:S01]  /*0fa0*/  @!P6 IMAD.IADD R21, R21, 0x1, -R4.reuse ;  /* 0x000000011515e824 */ /* 0x100fe200078e0a04 */
[C---:B------:R-:W-:Y:S01]  /*0fb0*/  ISETP.GT.U32.AND P6, PT, R4.reuse, R27, PT ;  /* 0x0000001b0400720c */ /* 0x040fe20003fc4070 */
[--C-:B------:R-:W-:Y:S01]  /*0fc0*/  @!P4 IMAD.IADD R23, R23, 0x1, -R4.reuse ;  /* 0x000000011717c824 */ /* 0x100fe200078e0a04 */
[C---:B------:R-:W-:Y:S01]  /*0fd0*/  ISETP.GT.U32.AND P4, PT, R4.reuse, R29, PT ;  /* 0x0000001d0400720c */ /* 0x040fe20003f84070 */
[----:B------:R-:W-:Y:S01]  /*0fe0*/  @!P5 IMAD.IADD R25, R25, 0x1, -R4 ;  /* 0x000000011919d824 */ /* 0x000fe200078e0a04 */
[----:B------:R-:W-:Y:S01]  /*0ff0*/  ISETP.GT.U32.AND P5, PT, R4, R31, PT ;  /* 0x0000001f0400720c */ /* 0x000fe20003fa4070 */
[----:B------:R-:W-:Y:S01]  /*1000*/  IMAD.HI.U32 R16, R10, R37, RZ ;  /* 0x000000250a107227 */ /* 0x000fe200078e00ff */
[----:B------:R-:W-:-:S02]  /*1010*/  IABS R33, R18 ;  /* 0x0000001200217213 */ /* 0x000fc40000000000 */
[----:B------:R-:W-:Y:S01]  /*1020*/  IABS R35, R20 ;  /* 0x0000001400237213 */ /* 0x000fe20000000000 */
[----:B------:R-:W-:Y:S01]  /*1030*/  @!P1 IMAD.MOV R11, RZ, RZ, -R11 ;  /* 0x000000ffff0b9224 */ /* 0x000fe200078e0a0b */
[----:B------:R-:W-:Y:S01]  /*1040*/  ISETP.GT.U32.AND P1, PT, R4, R25, PT ;  /* 0x000000190400720c */ /* 0x000fe20003f24070 */
[----:B------:R-:W-:-:S04]  /*1050*/  IMAD.HI.U32 R12, R10, R33, RZ ;  /* 0x000000210a0c7227 */ /* 0x000fc800078e00ff */
[----:B------:R-:W-:-:S04]  /*1060*/  IMAD.HI.U32 R14, R10, R35, RZ ;  /* 0x000000230a0e7227 */ /* 0x000fc800078e00ff */
[----:B------:R-:W-:Y:S01]  /*1070*/  @!P6 IMAD.IADD R27, R27, 0x1, -R4 ;  /* 0x000000011b1be824 */ /* 0x000fe200078e0a04 */
[----:B------:R-:W-:Y:S01]  /*1080*/  ISETP.GT.U32.AND P6, PT, R4, R15, PT ;  /* 0x0000000f0400720c */ /* 0x000fe20003fc4070 */
[----:B------:R-:W-:-:S04]  /*1090*/  IMAD.HI.U32 R10, R10, R39, RZ ;  /* 0x000000270a0a7227 */ /* 0x000fc800078e00ff */
[--C-:B------:R-:W-:Y:S01]  /*10a0*/  @!P4 IMAD.IADD R29, R29, 0x1, -R4.reuse ;  /* 0x000000011d1dc824 */ /* 0x100fe200078e0a04 */
[C---:B------:R-:W-:Y:S01]  /*10b0*/  ISETP.GT.U32.AND P4, PT, R4.reuse, R17, PT ;  /* 0x000000110400720c */ /* 0x040fe20003f84070 */
[----:B------:R-:W-:Y:S01]  /*10c0*/  @!P5 IMAD.IADD R31, R31, 0x1, -R4 ;  /* 0x000000011f1fd824 */ /* 0x000fe200078e0a04 */
[C---:B------:R-:W-:Y:S01]  /*10d0*/  ISETP.GT.U32.AND P5, PT, R4.reuse, R19, PT ;  /* 0x000000130400720c */ /* 0x040fe20003fa4070 */
[----:B------:R-:W-:Y:S02]  /*10e0*/  IMAD.MOV R10, RZ, RZ, -R10 ;  /* 0x000000ffff0a7224 */ /* 0x000fe400078e0a0a */
[----:B------:R-:W-:Y:S02]  /*10f0*/  IMAD.MOV R12, RZ, RZ, -R12 ;  /* 0x000000ffff0c7224 */ /* 0x000fe400078e0a0c */
[----:B------:R-:W-:Y:S02]  /*1100*/  IMAD R39, R4, R10, R39 ;  /* 0x0000000a04277224 */ /* 0x000fe400078e0227 */
[----:B------:R-:W-:-:S02]  /*1110*/  IMAD.MOV.U32 R10, RZ, RZ, R7 ;  /* 0x000000ffff0a7224 */ /* 0x000fc400078e0007 */
[C---:B------:R-:W-:Y:S02]  /*1120*/  IMAD R33, R4.reuse, R12, R33 ;  /* 0x0000000c04217224 */ /* 0x040fe400078e0221 */
[----:B------:R-:W-:Y:S01]  /*1130*/  @!P6 IMAD.IADD R15, R15, 0x1, -R4 ;  /* 0x000000010f0fe824 */ /* 0x000fe200078e0a04 */
[C---:B------:R-:W-:Y:S01]  /*1140*/  ISETP.GT.U32.AND P6, PT, R4.reuse, R21, PT ;  /* 0x000000150400720c */ /* 0x040fe20003fc4070 */
[----:B------:R-:W-:Y:S01]  /*1150*/  @!P0 IMAD.MOV R10, RZ, RZ, -R10 ;  /* 0x000000ffff0a8224 */ /* 0x000fe200078e0a0a */
[C---:B------:R-:W-:Y:S01]  /*1160*/  ISETP.GT.U32.AND P0, PT, R4.reuse, R23, PT ;  /* 0x000000170400720c */ /* 0x040fe20003f04070 */
[--C-:B------:R-:W-:Y:S01]  /*1170*/  @!P4 IMAD.IADD R17, R17, 0x1, -R4.reuse ;  /* 0x000000011111c824 */ /* 0x100fe200078e0a04 */
[C---:B------:R-:W-:Y:S01]  /*1180*/  ISETP.GT.U32.AND P4, PT, R4.reuse, R31, PT ;  /* 0x0000001f0400720c */ /* 0x040fe20003f84070 */
[----:B------:R-:W-:Y:S01]  /*1190*/  @!P2 IMAD.MOV R13, RZ, RZ, -R13 ;  /* 0x000000ffff0da224 */ /* 0x000fe200078e0a0d */
[C---:B------:R-:W-:Y:S01]  /*11a0*/  ISETP.GT.U32.AND P2, PT, R4.reuse, R27, PT ;  /* 0x0000001b0400720c */ /* 0x040fe20003f44070 */
[----:B------:R-:W-:Y:S01]  /*11b0*/  @!P3 IMAD.MOV R15, RZ, RZ, -R15 ;  /* 0x000000ffff0fb224 */ /* 0x000fe200078e0a0f */
[C---:B------:R-:W-:Y:S01]  /*11c0*/  ISETP.GT.U32.AND P3, PT, R4.reuse, R29, PT ;  /* 0x0000001d0400720c */ /* 0x040fe20003f64070 */
[----:B------:R-:W-:Y:S01]  /*11d0*/  @!P5 IMAD.IADD R19, R19, 0x1, -R4 ;  /* 0x000000011313d824 */ /* 0x000fe200078e0a04 */
[----:B------:R-:W-:Y:S01]  /*11e0*/  ISETP.GT.U32.AND P5, PT, R4, R33, PT ;  /* 0x000000210400720c */ /* 0x000fe20003fa4070 */
[----:B------:R-:W-:-:S02]  /*11f0*/  IMAD.MOV R14, RZ, RZ, -R14 ;  /* 0x000000ffff0e7224 */ /* 0x000fc400078e0a0e */
[----:B------:R-:W-:Y:S02]  /*1200*/  IMAD.MOV R16, RZ, RZ, -R16 ;  /* 0x000000ffff107224 */ /* 0x000fe400078e0a10 */
[----:B------:R-:W-:-:S04]  /*1210*/  IMAD.HI.U32 R22, R22, R41, RZ ;  /* 0x0000002916167227 */ /* 0x000fc800078e00ff */
[----:B------:R-:W-:Y:S01]  /*1220*/  IMAD R35, R4, R14, R35 ;  /* 0x0000000e04237224 */ /* 0x000fe200078e0223 */
[----:B------:R-:W-:Y:S01]  /*1230*/  LOP3.LUT R14, R42, 0x3f, RZ, 0xc0, !PT ;  /* 0x0000003f2a0e7812 */ /* 0x000fe200078ec0ff */
[C---:B------:R-:W-:Y:S02]  /*1240*/  IMAD R37, R4.reuse, R16, R37 ;  /* 0x0000001004257224 */ /* 0x040fe400078e0225 */
[----:B------:R-:W-:Y:S02]  /*1250*/  IMAD.MOV R22, RZ, RZ, -R22 ;  /* 0x000000ffff167224 */ /* 0x000fe400078e0a16 */
[--C-:B------:R-:W-:Y:S01]  /*1260*/  @!P6 IMAD.IADD R21, R21, 0x1, -R4.reuse ;  /* 0x000000011515e824 */ /* 0x100fe200078e0a04 */
[----:B------:R-:W-:Y:S01]  /*1270*/  ISETP.GT.U32.AND P6, PT, R4, R35, PT ;  /* 0x000000230400720c */ /* 0x000fe20003fc4070 */
[----:B------:R-:W-:Y:S02]  /*1280*/  IMAD R7, R6, R22, R41 ;  /* 0x0000001606077224 */ /* 0x000fe400078e0229 */
[--C-:B------:R-:W-:Y:S01]  /*1290*/  @!P0 IMAD.IADD R23, R23, 0x1, -R4.reuse ;  /* 0x0000000117178824 */ /* 0x100fe200078e0a04 */
[C---:B------:R-:W-:Y:S01]  /*12a0*/  ISETP.GT.U32.AND P0, PT, R4.reuse, R39, PT ;  /* 0x000000270400720c */ /* 0x040fe20003f04070 */
[--C-:B------:R-:W-:Y:S01]  /*12b0*/  @!P1 IMAD.IADD R25, R25, 0x1, -R4.reuse ;  /* 0x0000000119199824 */ /* 0x100fe200078e0a04 */
[----:B------:R-:W-:Y:S01]  /*12c0*/  ISETP.GT.U32.AND P1, PT, R4, R37, PT ;  /* 0x000000250400720c */ /* 0x000fe20003f24070 */
[--C-:B------:R-:W-:Y:S01]  /*12d0*/  @!P2 IMAD.IADD R27, R27, 0x1, -R4.reuse ;  /* 0x000000011b1ba824 */ /* 0x100fe200078e0a04 */
[----:B------:R-:W-:Y:S01]  /*12e0*/  ISETP.GT.U32.AND P2, PT, R6, R7, PT ;  /* 0x000000070600720c */ /* 0x000fe20003f44070 */
[--C-:B------:R-:W-:Y:S01]  /*12f0*/  @!P3 IMAD.IADD R29, R29, 0x1, -R4.reuse ;  /* 0x000000011d1db824 */ /* 0x100fe200078e0a04 */
[----:B------:R-:W-:Y:S01]  /*1300*/  ISETP.GE.AND P3, PT, R24, RZ, PT ;  /* 0x000000ff1800720c */ /* 0x000fe20003f66270 */
        /* <DEDUP_REMOVED lines=8> */
[----:B------:R-:W-:Y:S01]  /*1390*/  @!P1 IMAD.IADD R37, R37, 0x1, -R4 ;  /* 0x0000000125259824 */ /* 0x000fe200078e0a04 */
[----:B------:R-:W-:Y:S01]  /*13a0*/  ISETP.GE.AND P1, PT, R34, RZ, PT ;  /* 0x000000ff2200720c */ /* 0x000fe20003f26270 */
[----:B------:R-:W-:Y:S01]  /*13b0*/  @!P2 IMAD.IADD R7, R7, 0x1, -R6 ;  /* 0x000000010707a824 */ /* 0x000fe200078e0a06 */
[C---:B------:R-:W-:Y:S01]  /*13c0*/  ISETP.GT.U32.AND P2, PT, R4.reuse, R33, PT ;  /* 0x000000210400720c */ /* 0x040fe20003f44070 */
[----:B------:R-:W-:Y:S01]  /*13d0*/  @!P3 IMAD.MOV R17, RZ, RZ, -R17 ;  /* 0x000000ffff11b224 */ /* 0x000fe200078e0a11 */
[C---:B------:R-:W-:Y:S01]  /*13e0*/  ISETP.GT.U32.AND P3, PT, R4.reuse, R35, PT ;  /* 0x000000230400720c */ /* 0x040fe20003f64070 */
[----:B------:R-:W-:Y:S01]  /*13f0*/  @!P4 IMAD.MOV R19, RZ, RZ, -R19 ;  /* 0x000000ffff13c224 */ /* 0x000fe200078e0a13 */
[C---:B------:R-:W-:Y:S01]  /*1400*/  ISETP.GT.U32.AND P4, PT, R4.reuse, R39, PT ;  /* 0x000000270400720c */ /* 0x040fe20003f84070 */
[----:B------:R-:W-:Y:S01]  /*1410*/  @!P5 IMAD.MOV R21, RZ, RZ, -R21 ;  /* 0x000000ffff15d224 */ /* 0x000fe200078e0a15 */
[----:B------:R-:W-:Y:S01]  /*1420*/  ISETP.GT.U32.AND P5, PT, R4, R37, PT ;  /* 0x000000250400720c */ /* 0x000fe20003fa4070 */
[----:B------:R-:W-:Y:S01]  /*1430*/  @!P6 IMAD.MOV R23, RZ, RZ, -R23 ;  /* 0x000000ffff17e224 */ /* 0x000fe200078e0a17 */
[----:B------:R-:W-:Y:S01]  /*1440*/  ISETP.GE.AND P6, PT, R36, RZ, PT ;  /* 0x000000ff2400720c */ /* 0x000fe20003fc6270 */
[----:B------:R-:W-:Y:S01]  /*1450*/  @!P0 IMAD.MOV R25, RZ, RZ, -R25 ;  /* 0x000000ffff198224 */ /* 0x000fe200078e0a19 */
[----:B------:R-:W-:Y:S01]  /*1460*/  ISETP.GE.AND P0, PT, R8, RZ, PT ;  /* 0x000000ff0800720c */ /* 0x000fe20003f06270 */
[----:B------:R-:W-:Y:S01]  /*1470*/  @!P1 IMAD.MOV R27, RZ, RZ, -R27 ;  /* 0x000000ffff1b9224 */ /* 0x000fe200078e0a1b */
[----:B------:R-:W-:Y:S01]  /*1480*/  ISETP.GT.U32.AND P1, PT, R6, R7, PT ;  /* 0x000000070600720c */ /* 0x000fe20003f24070 */
        /* <DEDUP_REMOVED lines=8> */
[----:B------:R-:W-:Y:S01]  /*1510*/  IMAD.SHL.U32 R8, R42, 0x80, RZ ;  /* 0x000000802a087824 */ /* 0x000fe200078e00ff */
[----:B------:R-:W-:Y:S01]  /*1520*/  CS2R R40, SRZ ;  /* 0x0000000000287805 */ /* 0x000fe2000001ff00 */
[----:B------:R-:W-:Y:S01]  /*1530*/  @!P6 IMAD.MOV R29, RZ, RZ, -R29 ;  /* 0x000000ffff1de224 */ /* 0x000fe200078e0a1d */
[----:B------:R-:W-:Y:S01]  /*1540*/  CS2R R42, SRZ ;  /* 0x00000000002a7805 */ /* 0x000fe2000001ff00 */
[----:B------:R-:W-:Y:S01]  /*1550*/  @!P1 IMAD.IADD R7, R7, 0x1, -R6 ;  /* 0x0000000107079824 */ /* 0x000fe200078e0a06 */
[----:B------:R-:W-:Y:S01]  /*1560*/  LOP3.LUT R8, R8, 0x800, RZ, 0xc0, !PT ;  /* 0x0000080008087812 */ /* 0x000fe200078ec0ff */
[----:B------:R-:W-:Y:S01]  /*1570*/  @!P2 IMAD.MOV R31, RZ, RZ, -R31 ;  /* 0x000000ffff1fa224 */ /* 0x000fe200078e0a1f */
[----:B------:R-:W-:Y:S01]  /*1580*/  ISETP.NE.AND P1, PT, RZ, c[0x0][0x17c], PT ;  /* 0x00005f00ff007a0c */ /* 0x000fe20003f25270 */
[----:B------:R-:W-:-:S02]  /*1590*/  @!P3 IMAD.MOV R33, RZ, RZ, -R33 ;  /* 0x000000ffff21b224 */ /* 0x000fc400078e0a21 */
[----:B------:R-:W-:Y:S01]  /*15a0*/  IMAD.IADD R4, R8, 0x1, R9 ;  /* 0x0000000108047824 */ /* 0x000fe200078e0209 */
[----:B------:R-:W-:Y:S01]  /*15b0*/  LOP3.LUT R9, RZ, c[0x0][0x17c], RZ, 0x33, !PT ;  /* 0x00005f00ff097a12 */ /* 0x000fe200078e33ff */
[----:B------:R-:W-:Y:S02]  /*15c0*/  @!P4 IMAD.MOV R35, RZ, RZ, -R35 ;  /* 0x000000ffff23c224 */ /* 0x000fe400078e0a23 */
[----:B------:R-:W-:Y:S01]  /*15d0*/  @!P5 IMAD.MOV R37, RZ, RZ, -R37 ;  /* 0x000000ffff25d224 */ /* 0x000fe200078e0a25 */
[C---:B------:R-:W-:Y:S01]  /*15e0*/  SEL R84, R9.reuse, R23, !P1 ;  /* 0x0000001709547207 */ /* 0x040fe20004800000 */
[----:B------:R-:W-:Y:S01]  /*15f0*/  @!P0 IMAD.MOV R39, RZ, RZ, -R39 ;  /* 0x000000ffff278224 */ /* 0x000fe200078e0a27 */
[C---:B------:R-:W-:Y:S01]  /*1600*/  SEL R10, R9.reuse, R10, !P1 ;  /* 0x0000000a090a7207 */ /* 0x040fe20004800000 */
[----:B------:R-:W-:Y:S01]  /*1610*/  IMAD R12, R100, c[0x0][0x188], RZ ;  /* 0x00006200640c7a24 */ /* 0x000fe200078e02ff */
[C---:B------:R-:W-:Y:S01]  /*1620*/  SEL R11, R9.reuse, R11, !P1 ;  /* 0x0000000b090b7207 */ /* 0x040fe20004800000 */
[----:B------:R-:W-:Y:S01]  /*1630*/  IMAD R84, R84, c[0x0][0x190], RZ ;  /* 0x0000640054547a24 */ /* 0x000fe200078e02ff */
[C---:B------:R-:W-:Y:S01]  /*1640*/  SEL R13, R9.reuse, R13, !P1 ;  /* 0x0000000d090d7207 */ /* 0x040fe20004800000 */
[----:B------:R-:W-:Y:S01]  /*1650*/  IMAD R98, R10, c[0x0][0x190], RZ ;  /* 0x000064000a627a24 */ /* 0x000fe200078e02ff */
[----:B------:R-:W-:Y:S01]  /*1660*/  SEL R15, R9, R15, !P1 ;  /* 0x0000000f090f7207 */ /* 0x000fe20004800000 */
        /* <DEDUP_REMOVED lines=9> */
[C---:B------:R-:W-:Y:S01]  /*1700*/  SEL R81, R9.reuse, R27, !P1 ;  /* 0x0000001b09517207 */ /* 0x040fe20004800000 */
[----:B------:R-:W-:Y:S01]  /*1710*/  IMAD R86, R86, c[0x0][0x190], RZ ;  /* 0x0000640056567a24 */ /* 0x000fe200078e02ff */
[----:B------:R-:W-:Y:S01]  /*1720*/  SEL R49, R9, R29, !P1 ;  /* 0x0000001d09317207 */ /* 0x000fe20004800000 */
[----:B------:R-:W-:Y:S01]  /*1730*/  IMAD R83, R83, c[0x0][0x190], RZ ;  /* 0x0000640053537a24 */ /* 0x000fe200078e02ff */
[C---:B------:R-:W-:Y:S01]  /*1740*/  SEL R6, R9.reuse, R31, !P1 ;  /* 0x0000001f09067207 */ /* 0x040fe20004800000 */
        /* <DEDUP_REMOVED lines=9> */
[----:B------:R-:W-:Y:S01]  /*17e0*/  ISETP.GE.AND P1, PT, R105, RZ, PT ;  /* 0x000000ff6900720c */ /* 0x000fe20003f26270 */
[----:B------:R-:W-:Y:S01]  /*17f0*/  IMAD R23, R23, c[0x0][0x190], RZ ;  /* 0x0000640017177a24 */ /* 0x000fe200078e02ff */
[----:B------:R-:W-:Y:S01]  /*1800*/  ISETP.NE.AND P0, PT, RZ, c[0x0][0x178], PT ;  /* 0x00005e00ff007a0c */ /* 0x000fe20003f05270 */
[----:B------:R-:W-:Y:S01]  /*1810*/  IMAD R15, R8, c[0x0][0x190], RZ ;  /* 0x00006400080f7a24 */ /* 0x000fe200078e02ff */
[----:B------:R-:W-:Y:S01]  /*1820*/  LEA R99, P3, R98, c[0x0][0x168], 0x1 ;  /* 0x00005a0062637a11 */ /* 0x000fe200078608ff */
[----:B------:R-:W-:Y:S01]  /*1830*/  IMAD R13, R9, c[0x0][0x190], RZ ;  /* 0x00006400090d7a24 */ /* 0x000fe200078e02ff */
[----:B------:R-:W-:Y:S01]  /*1840*/  LEA R97, P4, R96, c[0x0][0x168], 0x1 ;  /* 0x00005a0060617a11 */ /* 0x000fe200078808ff */
[----:B------:R-:W-:Y:S01]  /*1850*/  IMAD R14, R106, c[0x0][0x188], RZ ;  /* 0x000062006a0e7a24 */ /* 0x000fe200078e02ff */
[----:B------:R-:W-:Y:S01]  /*1860*/  LEA.HI.X.SX32 R98, R98, c[0x0][0x16c], 0x1, P3 ;  /* 0x00005b0062627a11 */ /* 0x000fe200018f0eff */
[----:B------:R-:W-:Y:S01]  /*1870*/  IMAD R12, R107, c[0x0][0x188], RZ ;  /* 0x000062006b0c7a24 */ /* 0x000fe200078e02ff */
[----:B------:R-:W-:Y:S01]  /*1880*/  LEA.HI.X.SX32 R96, R96, c[0x0][0x16c], 0x1, P4 ;  /* 0x00005b0060607a11 */ /* 0x000fe200020f0eff */
[----:B------:R-:W-:Y:S01]  /*1890*/  IMAD R18, R108, c[0x0][0x188], RZ ;  /* 0x000062006c127a24 */ /* 0x000fe200078e02ff */
[----:B------:R-:W-:Y:S01]  /*18a0*/  LEA R95, P5, R94, c[0x0][0x168], 0x1 ;  /* 0x00005a005e5f7a11 */ /* 0x000fe200078a08ff */
[----:B------:R-:W-:Y:S01]  /*18b0*/  @!P1 IMAD.MOV R7, RZ, RZ, -R7 ;  /* 0x000000ffff079224 */ /* 0x000fe200078e0a07 */
[----:B------:R-:W-:Y:S01]  /*18c0*/  LEA R92, P6, R93, c[0x0][0x168], 0x1 ;  /* 0x00005a005d5c7a11 */ /* 0x000fe200078c08ff */
[----:B------:R-:W-:Y:S01]  /*18d0*/  IMAD R14, R109, c[0x0][0x188], RZ ;  /* 0x000062006d0e7a24 */ /* 0x000fe200078e02ff */
[----:B------:R-:W-:Y:S01]  /*18e0*/  @!P0 LOP3.LUT R7, RZ, c[0x0][0x178], RZ, 0x33, !PT ;  /* 0x00005e00ff078a12 */ /* 0x000fe200078e33ff */
[----:B------:R-:W-:Y:S01]  /*18f0*/  IMAD R12, R110, c[0x0][0x188], RZ ;  /* 0x000062006e0c7a24 */ /* 0x000fe200078e02ff */
[----:B------:R-:W-:Y:S01]  /*1900*/  LEA R91, P0, R17, c[0x0][0x168], 0x1 ;  /* 0x00005a00115b7a11 */ /* 0x000fe200078008ff */
        /* <DEDUP_REMOVED lines=13> */
[C---:B------:R-:W-:Y:S01]  /*19e0*/  LEA R87, P2, R86.reuse, c[0x0][0x168], 0x1 ;  /* 0x00005a0056577a11 */ /* 0x040fe200078408ff */
[----:B------:R-:W-:Y:S01]  /*19f0*/  CS2R R36, SRZ ;  /* 0x0000000000247805 */ /* 0x000fe2000001ff00 */
[----:B------:R-:W-:Y:S01]  /*1a00*/  LEA.HI.X.SX32 R93, R93, c[0x0][0x16c], 0x1, P6 ;  /* 0x00005b005d5d7a11 */ /* 0x000fe200030f0eff */
        /* <DEDUP_REMOVED lines=10> */
[----:B------:R-:W-:Y:S01]  /*1ab0*/  IMAD R125, R117, c[0x0][0x188], RZ ;  /* 0x00006200757d7a24 */ /* 0x000fe200078e02ff */
[----:B------:R-:W-:Y:S01]  /*1ac0*/  LEA R80, P5, R81, c[0x0][0x168], 0x1 ;  /* 0x00005a0051507a11 */ /* 0x000fe200078a08ff */
[----:B------:R-:W-:Y:S01]  /*1ad0*/  IMAD R124, R118, c[0x0][0x188], RZ ;  /* 0x00006200767c7a24 */ /* 0x000fe200078e02ff */
[----:B------:R-:W-:Y:S01]  /*1ae0*/  LEA R48, P6, R49, c[0x0][0x168], 0x1 ;  /* 0x00005a0031307a11 */ /* 0x000fe200078c08ff */
[----:B------:R-:W-:Y:S01]  /*1af0*/  IMAD R123, R119, c[0x0][0x188], RZ ;  /* 0x00006200777b7a24 */ /* 0x000fe200078e02ff */
[----:B------:R-:W-:Y:S01]  /*1b00*/  LEA R18, P0, R19, c[0x0][0x168], 0x1 ;  /* 0x00005a0013127a11 */ /* 0x000fe200078008ff */
[----:B------:R-:W-:Y:S01]  /*1b10*/  IMAD R122, R120, c[0x0][0x188], RZ ;  /* 0x00006200787a7a24 */ /* 0x000fe200078e02ff */
[----:B------:R-:W-:-:S02]  /*1b20*/  LEA R17, P1, R16, c[0x0][0x168], 0x1 ;  /* 0x00005a0010117a11 */ /* 0x000fc400078208ff */
[----:B------:R-:W-:Y:S02]  /*1b30*/  LEA R22, P2, R23, c[0x0][0x168], 0x1 ;  /* 0x00005a0017167a11 */ /* 0x000fe400078408ff */
[----:B------:R-:W-:Y:S02]  /*1b40*/  LEA R14, P3, R15, c[0x0][0x168], 0x1 ;  /* 0x00005a000f0e7a11 */ /* 0x000fe400078608ff */
[----:B------:R-:W-:Y:S02]  /*1b50*/  LEA R12, P4, R13, c[0x0][0x168], 0x1 ;  /* 0x00005a000d0c7a11 */ /* 0x000fe400078808ff */
[----:B------:R-:W-:Y:S02]  /*1b60*/  LEA.HI.X.SX32 R81, R81, c[0x0][0x16c], 0x1, P5 ;  /* 0x00005b0051517a11 */ /* 0x000fe400028f0eff */
[----:B------:R-:W-:Y:S02]  /*1b70*/  LEA.HI.X.SX32 R49, R49, c[0x0][0x16c], 0x1, P6 ;  /* 0x00005b0031317a11 */ /* 0x000fe400030f0eff */
[----:B------:R-:W-:-:S02]  /*1b80*/  LEA.HI.X.SX32 R19, R19, c[0x0][0x16c], 0x1, P0 ;  /* 0x00005b0013137a11 */ /* 0x000fc400000f0eff */
[----:B------:R-:W-:Y:S02]  /*1b90*/  LEA.HI.X.SX32 R16, R16, c[0x0][0x16c], 0x1, P1 ;  /* 0x00005b0010107a11 */ /* 0x000fe400008f0eff */
[----:B------:R-:W-:Y:S02]  /*1ba0*/  LEA.HI.X.SX32 R23, R23, c[0x0][0x16c], 0x1, P2 ;  /* 0x00005b0017177a11 */ /* 0x000fe400010f0eff */
[----:B------:R-:W-:Y:S02]  /*1bb0*/  LEA.HI.X.SX32 R15, R15, c[0x0][0x16c], 0x1, P3 ;  /* 0x00005b000f0f7a11 */ /* 0x000fe400018f0eff */
[----:B------:R-:W-:Y:S02]  /*1bc0*/  LEA.HI.X.SX32 R13, R13, c[0x0][0x16c], 0x1, P4 ;  /* 0x00005b000d0d7a11 */ /* 0x000fe400020f0eff */
.L_x_2:
[C---:B------:R-:W-:Y:S01]  /*1bd0*/  ISETP.GE.AND P0, PT, R100.reuse, UR4, PT ;  /* 0x0000000464007c0c */ /* 0x040fe2000bf06270 */
[----:B------:R-:W-:Y:S01]  /*1be0*/  IMAD R6, R100, c[0x0][0x188], RZ ;  /* 0x0000620064067a24 */ /* 0x000fe200078e02ff */
[----:B------:R-:W-:Y:S02]  /*1bf0*/  PRMT R68, RZ, 0x7610, R68 ;  /* 0x00007610ff447816 */ /* 0x000fe40000000044 */
[----:B------:R-:W-:Y:S01]  /*1c00*/  ISETP.GE.AND P1, PT, R119, UR4, PT ;  /* 0x0000000477007c0c */ /* 0x000fe2000bf26270 */
[----:B------:R-:W-:Y:S01]  /*1c10*/  IMAD.WIDE R6, R6, 0x2, R10 ;  /* 0x0000000206067825 */ /* 0x000fe200078e020a */
[----:B------:R-:W-:-:S07]  /*1c20*/  PRMT R76, RZ, 0x7610, R76 ;  /* 0x00007610ff4c7816 */ /* 0x000fce000000004c */
[----:B------:R0:W2:Y:S01]  /*1c30*/  @!P0 LDG.E.U16 R68, [R6.64] ;  /* 0x0000000606448981 */ /* 0x0000a2000c1e1500 */
[----:B------:R-:W-:Y:S02]  /*1c40*/  ISETP.GE.AND P0, PT, R117, UR4, PT ;  /* 0x0000000475007c0c */ /* 0x000fe4000bf06270 */
[----:B------:R-:W-:Y:S01]  /*1c50*/  PRMT R75, RZ, 0x7610, R75 ;  /* 0x00007610ff4b7816 */ /* 0x000fe2000000004b */
[----:B0-----:R-:W-:-:S05]  /*1c60*/  IMAD.WIDE R6, R123, 0x2, R10 ;  /* 0x000000027b067825 */ /* 0x001fca00078e020a */
[----:B------:R0:W3:Y:S01]  /*1c70*/  @!P1 LDG.E.U16 R76, [R6.64] ;  /* 0x00000006064c9981 */ /* 0x0000e2000c1e1500 */
[C---:B------:R-:W-:Y:S01]  /*1c80*/  ISETP.GE.AND P1, PT, R115.reuse, UR4, PT ;  /* 0x0000000473007c0c */ /* 0x040fe2000bf26270 */
[----:B------:R-:W-:Y:S01]  /*1c90*/  IMAD R8, R115, c[0x0][0x188], RZ ;  /* 0x0000620073087a24 */ /* 0x000fe200078e02ff */
[----:B------:R-:W-:Y:S01]  /*1ca0*/  PRMT R74, RZ, 0x7610, R74 ;  /* 0x00007610ff4a7816 */ /* 0x000fe2000000004a */
[----:B0-----:R-:W-:-:S05]  /*1cb0*/  IMAD.WIDE R6, R125, 0x2, R10 ;  /* 0x000000027d067825 */ /* 0x001fca00078e020a */
[----:B------:R0:W4:Y:S01]  /*1cc0*/  @!P0 LDG.E.U16 R75, [R6.64] ;  /* 0x00000006064b8981 */ /* 0x000122000c1e1500 */
[----:B------:R-:W-:Y:S02]  /*1cd0*/  ISETP.GE.AND P0, PT, R113, UR4, PT ;  /* 0x0000000471007c0c */ /* 0x000fe4000bf06270 */
[----:B------:R-:W-:Y:S01]  /*1ce0*/  PRMT R73, RZ, 0x7610, R73 ;  /* 0x00007610ff497816 */ /* 0x000fe20000000049 */
[----:B0-----:R-:W-:-:S04]  /*1cf0*/  IMAD.WIDE R6, R8, 0x2, R10 ;  /* 0x0000000208067825 */ /* 0x001fc800078e020a */
[----:B------:R-:W-:Y:S01]  /*1d00*/  IMAD R8, R113, c[0x0][0x188], RZ ;  /* 0x0000620071087a24 */ /* 0x000fe200078e02ff */
[----:B------:R0:W5:Y:S01]  /*1d10*/  @!P1 LDG.E.U16 R74, [R6.64] ;  /* 0x00000006064a9981 */ /* 0x000162000c1e1500 */
        /* <DEDUP_REMOVED lines=17> */
[----:B0-----:R-:W-:-:S05]  /*1e30*/  IMAD.WIDE R6, R8, 0x2, R10 ;  /* 0x0000000208067825 */ /* 0x001fca00078e020a */
[----:B------:R0:W5:Y:S02]  /*1e40*/  @!P1 LDG.E.U16 R70, [R6.64] ;  /* 0x0000000606469981 */ /* 0x000164000c1e1500 */
[----:B0-----:R-:W-:-:S05]  /*1e50*/  IMAD.WIDE R6, R122, 0x2, R10 ;  /* 0x000000027a067825 */ /* 0x001fca00078e020a */
[----:B------:R0:W5:Y:S01]  /*1e60*/  @!P0 LDG.E.U16 R69, [R6.64] ;  /* 0x0000000606458981 */ /* 0x000162000c1e1500 */
[----:B------:R-:W-:Y:S02]  /*1e70*/  ISETP.GE.AND P0, PT, R118, UR4, PT ;  /* 0x0000000476007c0c */ /* 0x000fe4000bf06270 */
[----:B------:R-:W-:Y:S02]  /*1e80*/  PRMT R21, RZ, 0x7610, R21 ;  /* 0x00007610ff157816 */ /* 0x000fe40000000015 */
[C---:B------:R-:W-:Y:S01]  /*1e90*/  ISETP.GE.AND P1, PT, R116.reuse, UR4, PT ;  /* 0x0000000474007c0c */ /* 0x040fe2000bf26270 */
[----:B------:R-:W-:Y:S01]  /*1ea0*/  IMAD R9, R116, c[0x0][0x188], RZ ;  /* 0x0000620074097a24 */ /* 0x000fe200078e02ff */
[----:B------:R-:W-:Y:S01]  /*1eb0*/  ISETP.GE.AND P2, PT, R114, UR4, PT ;  /* 0x0000000472007c0c */ /* 0x000fe2000bf46270 */
[----:B0-----:R-:W-:Y:S01]  /*1ec0*/  IMAD.WIDE R6, R124, 0x2, R10 ;  /* 0x000000027c067825 */ /* 0x001fe200078e020a */
[----:B------:R-:W-:-:S05]  /*1ed0*/  PRMT R20, RZ, 0x7610, R20 ;  /* 0x00007610ff147816 */ /* 0x000fca0000000014 */
[----:B------:R0:W5:Y:S01]  /*1ee0*/  @!P0 LDG.E.U16 R21, [R6.64] ;  /* 0x0000000606158981 */ /* 0x000162000c1e1500 */
[----:B------:R-:W-:Y:S01]  /*1ef0*/  ISETP.GE.AND P0, PT, R112, UR4, PT ;  /* 0x0000000470007c0c */ /* 0x000fe2000bf06270 */
[----:B------:R-:W-:Y:S01]  /*1f00*/  IMAD R8, R114, c[0x0][0x188], RZ ;  /* 0x0000620072087a24 */ /* 0x000fe200078e02ff */
[----:B------:R-:W-:Y:S01]  /*1f10*/  PRMT R47, RZ, 0x7610, R47 ;  /* 0x00007610ff2f7816 */ /* 0x000fe2000000002f */
[----:B------:R-:W-:Y:S01]  /*1f20*/  IMAD R51, R112, c[0x0][0x188], RZ ;  /* 0x0000620070337a24 */ /* 0x000fe200078e02ff */
[----:B------:R-:W-:Y:S02]  /*1f30*/  PRMT R46, RZ, 0x7610, R46 ;  /* 0x00007610ff2e7816 */ /* 0x000fe4000000002e */
[----:B------:R-:W-:Y:S01]  /*1f40*/  ISETP.GE.AND P3, PT, R110, UR4, PT ;  /* 0x000000046e007c0c */ /* 0x000fe2000bf66270 */
[----:B0-----:R-:W-:-:S04]  /*1f50*/  IMAD.WIDE R6, R9, 0x2, R10 ;  /* 0x0000000209067825 */ /* 0x001fc800078e020a */
[----:B------:R-:W-:Y:S01]  /*1f60*/  IMAD.WIDE R8, R8, 0x2, R10 ;  /* 0x0000000208087825 */ /* 0x000fe200078e020a */
[----:B------:R0:W5:Y:S01]  /*1f70*/  @!P1 LDG.E.U16 R20, [R6.64] ;  /* 0x0000000606149981 */ /* 0x000162000c1e1500 */
[----:B------:R-:W-:Y:S02]  /*1f80*/  ISETP.GE.AND P1, PT, R108, UR4, PT ;  /* 0x000000046c007c0c */ /* 0x000fe4000bf26270 */
[----:B------:R-:W-:Y:S01]  /*1f90*/  IMAD R50, R110, c[0x0][0x188], RZ ;  /* 0x000062006e327a24 */ /* 0x000fe200078e02ff */
[----:B------:R1:W5:Y:S01]  /*1fa0*/  @!P2 LDG.E.U16 R47, [R8.64] ;  /* 0x00000006082fa981 */ /* 0x000362000c1e1500 */
[----:B------:R-:W-:Y:S01]  /*1fb0*/  PRMT R45, RZ, 0x7610, R45 ;  /* 0x00007610ff2d7816 */ /* 0x000fe2000000002d */
[--C-:B0-----:R-:W-:Y:S02]  /*1fc0*/  IMAD.WIDE R6, R51, 0x2, R10.reuse ;  /* 0x0000000233067825 */ /* 0x101fe400078e020a */
[----:B------:R-:W0:Y:S02]  /*1fd0*/  S2R R51, SR_TID.X ;  /* 0x0000000000337919 */ /* 0x000e240000002100 */
[----:B-1----:R-:W-:-:S02]  /*1fe0*/  IMAD.WIDE R8, R50, 0x2, R10 ;  /* 0x0000000232087825 */ /* 0x002fc400078e020a */
[----:B------:R1:W5:Y:S02]  /*1ff0*/  @!P0 LDG.E.U16 R46, [R6.64] ;  /* 0x00000006062e8981 */ /* 0x000364000c1e1500 */
[----:B------:R-:W-:Y:S01]  /*2000*/  IMAD R50, R108, c[0x0][0x188], RZ ;  /* 0x000062006c327a24 */ /* 0x000fe200078e02ff */
[----:B------:R-:W-:Y:S01]  /*2010*/  ISETP.GE.AND P0, PT, R106, UR4, PT ;  /* 0x000000046a007c0c */ /* 0x000fe2000bf06270 */
[----:B------:R0:W5:Y:S01]  /*2020*/  @!P3 LDG.E.U16 R45, [R8.64] ;  /* 0x00000006082db981 */ /* 0x000162000c1e1500 */
[----:B------:R-:W-:Y:S01]  /*2030*/  PRMT R44, RZ, 0x7610, R44 ;  /* 0x00007610ff2c7816 */ /* 0x000fe2000000002c */
[----:B-1----:R-:W-:Y:S01]  /*2040*/  IMAD.WIDE R6, R50, 0x2, R10 ;  /* 0x0000000232067825 */ /* 0x002fe200078e020a */
[----:B------:R-:W-:-:S03]  /*2050*/  PRMT R35, RZ, 0x7610, R35 ;  /* 0x00007610ff237816 */ /* 0x000fc60000000023 */
[----:B------:R-:W-:Y:S01]  /*2060*/  IMAD R50, R106, c[0x0][0x188], RZ ;  /* 0x000062006a327a24 */ /* 0x000fe200078e02ff */
[----:B------:R1:W5:Y:S01]  /*2070*/  @!P1 LDG.E.U16 R44, [R6.64] ;  /* 0x00000006062c9981 */ /* 0x000362000c1e1500 */
[----:B0-----:R-:W-:Y:S02]  /*2080*/  LOP3.LUT R51, R51, 0x3f, RZ, 0xc0, !PT ;  /* 0x0000003f33337812 */ /* 0x001fe400078ec0ff */
[----:B-1----:R-:W-:-:S05]  /*2090*/  IMAD.WIDE R6, R50, 0x2, R10 ;  /* 0x0000000232067825 */ /* 0x002fca00078e020a */
[----:B------:R0:W5:Y:S04]  /*20a0*/  @!P0 LDG.E.U16 R35, [R6.64] ;  /* 0x0000000606238981 */ /* 0x000168000c1e1500 */
[----:B------:R-:W-:Y:S01]  /*20b0*/  BAR.SYNC.DEFER_BLOCKING 0x0 ;  /* 0x0000000000007b1d */ /* 0x000fe20000010000 */
[----:B------:R-:W-:Y:S02]  /*20c0*/  ISETP.GE.AND P1, PT, R51, UR4, PT ;  /* 0x0000000433007c0c */ /* 0x000fe4000bf26270 */
[----:B------:R-:W-:Y:S01]  /*20d0*/  PRMT R34, RZ, 0x7610, R34 ;  /* 0x00007610ff227816 */ /* 0x000fe20000000022 */
[----:B0-----:R-:W-:Y:S01]  /*20e0*/  IMAD.WIDE R6, R102, 0x2, R12 ;  /* 0x0000000266067825 */ /* 0x001fe200078e020c */
[----:B------:R-:W-:Y:S02]  /*20f0*/  PRMT R33, RZ, 0x7610, R33 ;  /* 0x00007610ff217816 */ /* 0x000fe40000000021 */
[----:B------:R-:W-:Y:S01]  /*2100*/  LOP3.LUT R17, R17, R16, RZ, 0x3c, !PT ;  /* 0x0000001011117212 */ /* 0x000fe200078e3cff */
[----:B------:R-:W-:-:S02]  /*2110*/  IMAD.MOV.U32 R8, RZ, RZ, R22 ;  /* 0x000000ffff087224 */ /* 0x000fc400078e0016 */
[----:B------:R-:W-:Y:S01]  /*2120*/  IMAD.MOV.U32 R9, RZ, RZ, R23 ;  /* 0x000000ffff097224 */ /* 0x000fe200078e0017 */
[C---:B------:R-:W-:Y:S02]  /*2130*/  LOP3.LUT R16, R17.reuse, R16, RZ, 0x3c, !PT ;  /* 0x0000001011107212 */ /* 0x040fe400078e3cff */
[----:B------:R-:W-:Y:S01]  /*2140*/  PRMT R32, RZ, 0x7610, R32 ;  /* 0x00007610ff207816 */ /* 0x000fe20000000020 */
[----:B------:R0:W5:Y:S01]  /*2150*/  @!P1 LDG.E.U16 R34, [R6.64] ;  /* 0x0000000606229981 */ /* 0x000162000c1e1500 */
[----:B------:R-:W-:Y:S01]  /*2160*/  LOP3.LUT R17, R17, R16, RZ, 0x3c, !PT ;  /* 0x0000001011117212 */ /* 0x000fe200078e3cff */
[----:B0-----:R-:W-:-:S05]  /*2170*/  IMAD.WIDE R6, R102, 0x2, R14 ;  /* 0x0000000266067825 */ /* 0x001fca00078e020e */
[----:B------:R0:W5:Y:S01]  /*2180*/  @!P1 LDG.E.U16 R33, [R6.64] ;  /* 0x0000000606219981 */ /* 0x000162000c1e1500 */
[----:B------:R-:W-:Y:S01]  /*2190*/  PRMT R23, RZ, 0x7610, R23 ;  /* 0x00007610ff177816 */ /* 0x000fe20000000017 */
[----:B0-----:R-:W-:-:S05]  /*21a0*/  IMAD.WIDE R6, R102, 0x2, R8 ;  /* 0x0000000266067825 */ /* 0x001fca00078e0208 */
[----:B------:R0:W5:Y:S01]  /*21b0*/  @!P1 LDG.E.U16 R32, [R6.64] ;  /* 0x0000000606209981 */ /* 0x000162000c1e1500 */
[----:B------:R-:W-:Y:S01]  /*21c0*/  PRMT R22, RZ, 0x7610, R22 ;  /* 0x00007610ff167816 */ /* 0x000fe20000000016 */
[----:B0-----:R-:W-:-:S05]  /*21d0*/  IMAD.WIDE R6, R102, 0x2, R16 ;  /* 0x0000000266067825 */ /* 0x001fca00078e0210 */
[----:B------:R0:W5:Y:S02]  /*21e0*/  @!P1 LDG.E.U16 R23, [R6.64] ;  /* 0x0000000606179981 */ /* 0x000164000c1e1500 */
[----:B0-----:R-:W-:Y:S02]  /*21f0*/  IMAD.MOV.U32 R6, RZ, RZ, R18 ;  /* 0x000000ffff067224 */ /* 0x001fe400078e0012 */
[----:B------:R-:W-:-:S04]  /*2200*/  IMAD.MOV.U32 R7, RZ, RZ, R19 ;  /* 0x000000ffff077224 */ /* 0x000fc800078e0013 */
[----:B------:R-:W-:-:S05]  /*2210*/  IMAD.WIDE R18, R102, 0x2, R6 ;  /* 0x0000000266127825 */ /* 0x000fca00078e0206 */
[----:B------:R0:W5:Y:S01]  /*2220*/  @!P1 LDG.E.U16 R22, [R18.64] ;  /* 0x0000000612169981 */ /* 0x000162000c1e1500 */
[----:B------:R-:W-:Y:S01]  /*2230*/  LOP3.LUT R85, R85, R84, RZ, 0x3c, !PT ;  /* 0x0000005455557212 */ /* 0x000fe200078e3cff */
[--C-:B0-----:R-:W-:Y:S02]  /*2240*/  IMAD.MOV.U32 R18, RZ, RZ, R48.reuse ;  /* 0x000000ffff127224 */ /* 0x101fe400078e0030 */
[----:B------:R-:W-:Y:S01]  /*2250*/  IMAD.MOV.U32 R19, RZ, RZ, R49 ;  /* 0x000000ffff137224 */ /* 0x000fe200078e0031 */
[----:B------:R-:W-:-:S03]  /*2260*/  PRMT R48, RZ, 0x7610, R48 ;  /* 0x00007610ff307816 */ /* 0x000fc60000000030 */
[----:B------:R-:W-:Y:S01]  /*2270*/  IMAD.WIDE R50, R102, 0x2, R18 ;  /* 0x0000000266327825 */ /* 0x000fe200078e0212 */
[----:B------:R-:W-:-:S04]  /*2280*/  PRMT R49, RZ, 0x7610, R49 ;  /* 0x00007610ff317816 */ /* 0x000fc80000000031 */
[----:B------:R0:W5:Y:S01]  /*2290*/  @!P1 LDG.E.U16 R48, [R50.64] ;  /* 0x0000000632309981 */ /* 0x000162000c1e1500 */
[----:B------:R-:W-:Y:S02]  /*22a0*/  LOP3.LUT R84, R85, R84, RZ, 0x3c, !PT ;  /* 0x0000005455547212 */ /* 0x000fe400078e3cff */
[----:B------:R-:W-:Y:S01]  /*22b0*/  LOP3.LUT R87, R87, R86, RZ, 0x3c, !PT ;  /* 0x0000005657577212 */ /* 0x000fe200078e3cff */
[----:B--2---:R1:W-:Y:S01]  /*22c0*/  STS.U16 [R0], R68 ;  /* 0x0000004400007388 */ /* 0x0043e20000000400 */
[----:B0-----:R-:W-:Y:S01]  /*22d0*/  IMAD.WIDE R50, R102, 0x2, R80 ;  /* 0x0000000266327825 */ /* 0x001fe200078e0250 */
[----:B------:R-:W-:Y:S02]  /*22e0*/  LOP3.LUT R85, R85, R84, RZ, 0x3c, !PT ;  /* 0x0000005455557212 */ /* 0x000fe400078e3cff */
[----:B-1----:R-:W-:Y:S02]  /*22f0*/  PRMT R68, RZ, 0x7610, R68 ;  /* 0x00007610ff447816 */ /* 0x002fe40000000044 */
[----:B------:R0:W2:Y:S01]  /*2300*/  @!P1 LDG.E.U16 R49, [R50.64] ;  /* 0x0000000632319981 */ /* 0x0000a2000c1e1500 */
[----:B------:R-:W-:-:S03]  /*2310*/  LOP3.LUT R86, R87, R86, RZ, 0x3c, !PT ;  /* 0x0000005657567212 */ /* 0x000fc600078e3cff */
[----:B---3--:R1:W-:Y:S01]  /*2320*/  STS.U16 [R0+0x800], R76 ;  /* 0x0008004c00007388 */ /* 0x0083e20000000400 */
[----:B0-----:R-:W-:Y:S01]  /*2330*/  IMAD.WIDE R50, R102, 0x2, R82 ;  /* 0x0000000266327825 */ /* 0x001fe200078e0252 */
[----:B------:R-:W-:Y:S02]  /*2340*/  LOP3.LUT R87, R87, R86, RZ, 0x3c, !PT ;  /* 0x0000005657577212 */ /* 0x000fe400078e3cff */
[----:B-1----:R-:W-:Y:S02]  /*2350*/  PRMT R76, RZ, 0x7610, R76 ;  /* 0x00007610ff4c7816 */ /* 0x002fe4000000004c */
[----:B------:R0:W3:Y:S01]  /*2360*/  @!P1 LDG.E.U16 R68, [R50.64] ;  /* 0x0000000632449981 */ /* 0x0000e2000c1e1500 */
[----:B------:R-:W-:-:S03]  /*2370*/  LOP3.LUT R91, R91, R90, RZ, 0x3c, !PT ;  /* 0x0000005a5b5b7212 */ /* 0x000fc600078e3cff */
[----:B----4-:R1:W-:Y:S01]  /*2380*/  STS.U16 [R0+0x1000], R75 ;  /* 0x0010004b00007388 */ /* 0x0103e20000000400 */
[----:B0-----:R-:W-:Y:S01]  /*2390*/  IMAD.WIDE R50, R102, 0x2, R84 ;  /* 0x0000000266327825 */ /* 0x001fe200078e0254 */
[----:B-1----:R-:W-:-:S04]  /*23a0*/  PRMT R75, RZ, 0x7610, R75 ;  /* 0x00007610ff4b7816 */ /* 0x002fc8000000004b */
[----:B------:R0:W4:Y:S01]  /*23b0*/  @!P1 LDG.E.U16 R76, [R50.64] ;  /* 0x00000006324c9981 */ /* 0x000122000c1e1500 */
[----:B------:R-:W-:-:S03]  /*23c0*/  LOP3.LUT R90, R91, R90, RZ, 0x3c, !PT ;  /* 0x0000005a5b5a7212 */ /* 0x000fc600078e3cff */
[----:B-----5:R1:W-:Y:S01]  /*23d0*/  STS.U16 [R0+0x1800], R74 ;  /* 0x0018004a00007388 */ /* 0x0203e20000000400 */
[----:B0-----:R-:W-:Y:S01]  /*23e0*/  IMAD.WIDE R50, R102, 0x2, R86 ;  /* 0x0000000266327825 */ /* 0x001fe200078e0256 */
[----:B------:R-:W-:Y:S02]  /*23f0*/  LOP3.LUT R91, R91, R90, RZ, 0x3c, !PT ;  /* 0x0000005a5b5b7212 */ /* 0x000fe400078e3cff */
[----:B-1----:R-:W-:Y:S02]  /*2400*/  PRMT R74, RZ, 0x7610, R74 ;  /* 0x00007610ff4a7816 */ /* 0x002fe4000000004a */
[----:B------:R0:W5:Y:S01]  /*2410*/  @!P1 LDG.E.U16 R75, [R50.64] ;  /* 0x00000006324b9981 */ /* 0x000162000c1e1500 */
[----:B------:R-:W-:-:S03]  /*2420*/  LOP3.LUT R95, R95, R94, RZ, 0x3c, !PT ;  /* 0x0000005e5f5f7212 */ /* 0x000fc600078e3cff */
[----:B------:R1:W-:Y:S01]  /*2430*/  STS.U16 [R0+0x2000], R73 ;  /* 0x0020004900007388 */ /* 0x0003e20000000400 */
[----:B0-----:R-:W-:Y:S01]  /*2440*/  IMAD.WIDE R50, R102, 0x2, R88 ;  /* 0x0000000266327825 */ /* 0x001fe200078e0258 */
[----:B-1----:R-:W-:-:S04]  /*2450*/  PRMT R73, RZ, 0x7610, R73 ;  /* 0x00007610ff497816 */ /* 0x002fc80000000049 */
[----:B------:R0:W5:Y:S01]  /*2460*/  @!P1 LDG.E.U16 R74, [R50.64] ;  /* 0x00000006324a9981 */ /* 0x000162000c1e1500 */
[----:B------:R-:W-:Y:S02]  /*2470*/  LOP3.LUT R94, R95, R94, RZ, 0x3c, !PT ;  /* 0x0000005e5f5e7212 */ /* 0x000fe400078e3cff */
[----:B------:R-:W-:Y:S01]  /*2480*/  LOP3.LUT R97, R97, R96, RZ, 0x3c, !PT ;  /* 0x0000006061617212 */ /* 0x000fe200078e3cff */
[----:B------:R1:W-:Y:S01]  /*2490*/  STS.U16 [R0+0x2800], R72 ;  /* 0x0028004800007388 */ /* 0x0003e20000000400 */
[----:B0-----:R-:W-:Y:S01]  /*24a0*/  IMAD.WIDE R50, R102, 0x2, R90 ;  /* 0x0000000266327825 */ /* 0x001fe200078e025a */
[----:B------:R-:W-:Y:S02]  /*24b0*/  LOP3.LUT R95, R95, R94, RZ, 0x3c, !PT ;  /* 0x0000005e5f5f7212 */ /* 0x000fe400078e3cff */
[----:B-1----:R-:W-:Y:S02]  /*24c0*/  PRMT R72, RZ, 0x7610, R72 ;  /* 0x00007610ff487816 */ /* 0x002fe40000000048 */
[----:B------:R0:W5:Y:S01]  /*24d0*/  @!P1 LDG.E.U16 R73, [R50.64] ;  /* 0x0000000632499981 */ /* 0x000162000c1e1500 */
[----:B------:R-:W-:-:S02]  /*24e0*/  LOP3.LUT R96, R97, R96, RZ, 0x3c, !PT ;  /* 0x0000006061607212 */ /* 0x000fc400078e3cff */
[----:B------:R-:W-:Y:S01]  /*24f0*/  LOP3.LUT R99, R99, R98, RZ, 0x3c, !PT ;  /* 0x0000006263637212 */ /* 0x000fe200078e3cff */
[----:B------:R1:W-:Y:S01]  /*2500*/  STS.U16 [R0+0x3000], R71 ;  /* 0x0030004700007388 */ /* 0x0003e20000000400 */
[----:B0-----:R-:W-:Y:S01]  /*2510*/  IMAD.WIDE R50, R102, 0x2, R92 ;  /* 0x0000000266327825 */ /* 0x001fe200078e025c */
[----:B------:R-:W-:Y:S02]  /*2520*/  LOP3.LUT R97, R97, R96, RZ, 0x3c, !PT ;  /* 0x0000006061617212 */ /* 0x000fe400078e3cff */
[----:B-1----:R-:W-:Y:S02]  /*2530*/  PRMT R71, RZ, 0x7610, R71 ;  /* 0x00007610ff477816 */ /* 0x002fe40000000047 */
[----:B------:R0:W5:Y:S01]  /*2540*/  @!P1 LDG.E.U16 R72, [R50.64] ;  /* 0x0000000632489981 */ /* 0x000162000c1e1500 */
[----:B------:R-:W-:-:S03]  /*2550*/  LOP3.LUT R98, R99, R98, RZ, 0x3c, !PT ;  /* 0x0000006263627212 */ /* 0x000fc600078e3cff */
[----:B------:R1:W-:Y:S01]  /*2560*/  STS.U16 [R0+0x3800], R70 ;  /* 0x0038004600007388 */ /* 0x0003e20000000400 */
[C---:B0-----:R-:W-:Y:S01]  /*2570*/  IMAD.WIDE R50, R102.reuse, 0x2, R94 ;  /* 0x0000000266327825 */ /* 0x041fe200078e025e */
[----:B------:R-:W-:Y:S02]  /*2580*/  LOP3.LUT R99, R99, R98, RZ, 0x3c, !PT ;  /* 0x0000006263637212 */ /* 0x000fe400078e3cff */
[----:B-1----:R-:W-:Y:S02]  /*2590*/  PRMT R70, RZ, 0x7610, R70 ;  /* 0x00007610ff467816 */ /* 0x002fe40000000046 */
[----:B------:R0:W5:Y:S04]  /*25a0*/  @!P1 LDG.E.U16 R71, [R50.64] ;  /* 0x0000000632479981 */ /* 0x000168000c1e1500 */
[----:B------:R1:W-:Y:S01]  /*25b0*/  STS.U16 [R104+0x400], R69 ;  /* 0x0004004568007388 */ /* 0x0003e20000000400 */
[----:B0-----:R-:W-:Y:S01]  /*25c0*/  IMAD.WIDE R50, R102, 0x2, R96 ;  /* 0x0000000266327825 */ /* 0x001fe200078e0260 */
[----:B-1----:R-:W-:-:S04]  /*25d0*/  PRMT R69, RZ, 0x7610, R69 ;  /* 0x00007610ff457816 */ /* 0x002fc80000000045 */
[----:B------:R0:W5:Y:S02]  /*25e0*/  @!P1 LDG.E.U16 R70, [R50.64] ;  /* 0x0000000632469981 */ /* 0x000164000c1e1500 */
[----:B0-----:R-:W-:-:S05]  /*25f0*/  IMAD.WIDE R50, R102, 0x2, R98 ;  /* 0x0000000266327825 */ /* 0x001fca00078e0262 */
[----:B------:R-:W5:Y:S04]  /*2600*/  @!P1 LDG.E.U16 R69, [R50.64] ;  /* 0x0000000632459981 */ /* 0x000f68000c1e1500 */
[----:B------:R-:W-:Y:S04]  /*2610*/  STS.U16 [R104+0xc00], R21 ;  /* 0x000c001568007388 */ /* 0x000fe80000000400 */
        /* <DEDUP_REMOVED lines=12> */
[----:B--2---:R-:W-:Y:S04]  /*26e0*/  STS.U16 [R2+0x5800], R49 ;  /* 0x0058003102007388 */ /* 0x004fe80000000400 */
[----:B---3--:R-:W-:Y:S04]  /*26f0*/  STS.U16 [R2+0x5c00], R68 ;  /* 0x005c004402007388 */ /* 0x008fe80000000400 */
[----:B----4-:R-:W-:Y:S04]  /*2700*/  STS.U16 [R2+0x6000], R76 ;  /* 0x0060004c02007388 */ /* 0x010fe80000000400 */
[----:B-----5:R-:W-:Y:S04]  /*2710*/  STS.U16 [R2+0x6400], R75 ;  /* 0x0064004b02007388 */ /* 0x020fe80000000400 */
[----:B------:R-:W-:Y:S04]  /*2720*/  STS.U16 [R2+0x6800], R74 ;  /* 0x0068004a02007388 */ /* 0x000fe80000000400 */
[----:B------:R-:W-:Y:S04]  /*2730*/  STS.U16 [R2+0x6c00], R73 ;  /* 0x006c004902007388 */ /* 0x000fe80000000400 */
[----:B------:R-:W-:Y:S04]  /*2740*/  STS.U16 [R2+0x7000], R72 ;  /* 0x0070004802007388 */ /* 0x000fe80000000400 */
[----:B------:R-:W-:Y:S04]  /*2750*/  STS.U16 [R2+0x7400], R71 ;  /* 0x0074004702007388 */ /* 0x000fe80000000400 */
[----:B------:R-:W-:Y:S04]  /*2760*/  STS.U16 [R2+0x7800], R70 ;  /* 0x0078004602007388 */ /* 0x000fe80000000400 */
[----:B------:R-:W-:Y:S04]  /*2770*/  STS.U16 [R2+0x7c00], R69 ;  /* 0x007c004502007388 */ /* 0x000fe80000000400 */
[----:B------:R-:W-:Y:S06]  /*2780*/  BAR.SYNC.DEFER_BLOCKING 0x0 ;  /* 0x0000000000007b1d */ /* 0x000fec0000010000 */
[----:B------:R-:W-:Y:S04]  /*2790*/  LDSM.16.MT88.4 R44, [R4] ;  /* 0x00000000042c783b */ /* 0x000fe80000004200 */
[----:B------:R-:W0:Y:S04]  /*27a0*/  LDSM.16.M88.4 R20, [R3+0x4000] ;  /* 0x004000000314783b */ /* 0x000e280000000200 */
[----:B------:R-:W1:Y:S04]  /*27b0*/  LDSM.16.M88.4 R48, [R3+0x5000] ;  /* 0x005000000330783b */ /* 0x000e680000000200 */
[----:B------:R-:W2:Y:S04]  /*27c0*/  LDSM.16.M88.4 R76, [R3+0x6000] ;  /* 0x00600000034c783b */ /* 0x000ea80000000200 */
[----:B------:R-:W3:Y:S04]  /*27d0*/  LDSM.16.M88.4 R68, [R3+0x7000] ;  /* 0x007000000344783b */ /* 0x000ee80000000200 */
[----:B------:R-:W4:Y:S04]  /*27e0*/  LDSM.16.MT88.4 R32, [R4+0x80] ;  /* 0x000080000420783b */ /* 0x000f280000004200 */
[----:B------:R-:W5:Y:S01]  /*27f0*/  LDSM.16.MT88.4 R72, [R4+0x1000] ;  /* 0x001000000448783b */ /* 0x000f620000004200 */
[C---:B0-----:R-:W-:Y:S08]  /*2800*/  HMMA.16816.F32 R64, R44.reuse, R20, R64 ;  /* 0x000000142c40723c */ /* 0x041ff00000001840 */
[C---:B-1----:R-:W-:Y:S08]  /*2810*/  HMMA.16816.F32 R60, R44.reuse, R48, R60 ;  /* 0x000000302c3c723c */ /* 0x042ff0000000183c */
[C---:B--2---:R-:W-:Y:S08]  /*2820*/  HMMA.16816.F32 R56, R44.reuse, R76, R56 ;  /* 0x0000004c2c38723c */ /* 0x044ff00000001838 */
[----:B---3--:R-:W-:Y:S08]  /*2830*/  HMMA.16816.F32 R36, R44, R68, R36 ;  /* 0x000000442c24723c */ /* 0x008ff00000001824 */
[C---:B----4-:R-:W-:Y:S01]  /*2840*/  HMMA.16816.F32 R44, R32.reuse, R48, R24 ;  /* 0x00000030202c723c */ /* 0x050fe20000001818 */
[----:B------:R-:W0:Y:S07]  /*2850*/  LDSM.16.MT88.4 R24, [R4+0x1080] ;  /* 0x001080000418783b */ /* 0x000e2e0000004200 */
[C---:B------:R-:W-:Y:S08]  /*2860*/  HMMA.16816.F32 R40, R32.reuse, R20, R40 ;  /* 0x000000142028723c */ /* 0x040ff00000001828 */
[C---:B------:R-:W-:Y:S08]  /*2870*/  HMMA.16816.F32 R28, R32.reuse, R76, R28 ;  /* 0x0000004c201c723c */ /* 0x040ff0000000181c */
[----:B------:R-:W-:Y:S01]  /*2880*/  HMMA.16816.F32 R32, R32, R68, R52 ;  /* 0x000000442020723c */ /* 0x000fe20000001834 */
[----:B------:R-:W-:Y:S07]  /*2890*/  LDSM.16.MT88.4 R52, [R4+0x3080] ;  /* 0x003080000434783b */ /* 0x000fee0000004200 */
[C---:B-----5:R-:W-:Y:S08]  /*28a0*/  HMMA.16816.F32 R60, R72.reuse, R50, R60 ;  /* 0x00000032483c723c */ /* 0x060ff0000000183c */
[C---:B------:R-:W-:Y:S08]  /*28b0*/  HMMA.16816.F32 R56, R72.reuse, R78, R56 ;  /* 0x0000004e4838723c */ /* 0x040ff00000001838 */
[C---:B------:R-:W-:Y:S08]  /*28c0*/  HMMA.16816.F32 R36, R72.reuse, R70, R36 ;  /* 0x000000464824723c */ /* 0x040ff00000001824 */
[-C--:B------:R-:W-:Y:S01]  /*28d0*/  HMMA.16816.F32 R64, R72, R22.reuse, R64 ;  /* 0x000000164840723c */ /* 0x080fe20000001840 */
[----:B------:R-:W-:Y:S07]  /*28e0*/  LDSM.16.MT88.4 R72, [R4+0x2080] ;  /* 0x002080000448783b */ /* 0x000fee0000004200 */
[C---:B0-----:R-:W-:Y:S01]  /*28f0*/  HMMA.16816.F32 R40, R24.reuse, R22, R40 ;  /* 0x000000161828723c */ /* 0x041fe20000001828 */
[----:B------:R-:W-:Y:S07]  /*2900*/  LDSM.16.M88.4 R20, [R121+0x4000] ;  /* 0x004000007914783b */ /* 0x000fee0000000200 */
[C---:B------:R-:W-:Y:S01]  /*2910*/  HMMA.16816.F32 R48, R24.reuse, R50, R44 ;  /* 0x000000321830723c */ /* 0x040fe2000000182c */
[----:B------:R-:W0:Y:S07]  /*2920*/  LDSM.16.MT88.4 R44, [R4+0x2000] ;  /* 0x00200000042c783b */ /* 0x000e2e0000004200 */
[C---:B------:R-:W-:Y:S01]  /*2930*/  HMMA.16816.F32 R76, R24.reuse, R78, R28 ;  /* 0x0000004e184c723c */ /* 0x040fe2000000181c */
[----:B------:R-:W1:Y:S07]  /*2940*/  LDSM.16.M88.4 R28, [R121+0x6000] ;  /* 0x00600000791c783b */ /* 0x000e6e0000000200 */
[----:B------:R-:W-:Y:S01]  /*2950*/  HMMA.16816.F32 R68, R24, R70, R32 ;  /* 0x000000461844723c */ /* 0x000fe20000001820 */
[----:B------:R-:W2:Y:S04]  /*2960*/  LDSM.16.M88.4 R24, [R121+0x5000] ;  /* 0x005000007918783b */ /* 0x000ea80000000200 */
[----:B------:R-:W3:Y:S03]  /*2970*/  LDSM.16.M88.4 R32, [R121+0x7000] ;  /* 0x007000007920783b */ /* 0x000ee60000000200 */
[C---:B0-----:R-:W-:Y:S08]  /*2980*/  HMMA.16816.F32 R64, R44.reuse, R20, R64 ;  /* 0x000000142c40723c */ /* 0x041ff00000001840 */
[C---:B-1----:R-:W-:Y:S08]  /*2990*/  HMMA.16816.F32 R56, R44.reuse, R28, R56 ;  /* 0x0000001c2c38723c */ /* 0x042ff00000001838 */
[C---:B--2---:R-:W-:Y:S08]  /*29a0*/  HMMA.16816.F32 R60, R44.reuse, R24, R60 ;  /* 0x000000182c3c723c */ /* 0x044ff0000000183c */
[----:B---3--:R-:W-:Y:S01]  /*29b0*/  HMMA.16816.F32 R36, R44, R32, R36 ;  /* 0x000000202c24723c */ /* 0x008fe20000001824 */
[----:B------:R-:W0:Y:S07]  /*29c0*/  LDSM.16.MT88.4 R44, [R4+0x3000] ;  /* 0x00300000042c783b */ /* 0x000e2e0000004200 */
[C---:B------:R-:W-:Y:S08]  /*29d0*/  HMMA.16816.F32 R40, R72.reuse, R20, R40 ;  /* 0x000000144828723c */ /* 0x040ff00000001828 */
[----:B------:R-:W-:Y:S01]  /*29e0*/  HMMA.16816.F32 R48, R72, R24, R48 ;  /* 0x000000184830723c */ /* 0x000fe20000001830 */
[----:B------:R-:W-:-:S07]  /*29f0*/  IMAD.WIDE R20, R103, 0x2, R98 ;  /* 0x0000000267147825 */ /* 0x000fce00078e0262 */
[C---:B------:R-:W-:Y:S08]  /*2a00*/  HMMA.16816.F32 R76, R72.reuse, R28, R76 ;  /* 0x0000001c484c723c */ /* 0x040ff0000000184c */
[----:B------:R-:W-:Y:S01]  /*2a10*/  HMMA.16816.F32 R68, R72, R32, R68 ;  /* 0x000000204844723c */ /* 0x000fe20000001844 */
[----:B------:R-:W-:Y:S01]  /*2a20*/  IADD3 R5, R5, -0x1, RZ ;  /* 0xffffffff05057810 */ /* 0x000fe20007ffe0ff */
[----:B------:R-:W-:-:S02]  /*2a30*/  IMAD.MOV.U32 R99, RZ, RZ, R20 ;  /* 0x000000ffff637224 */ /* 0x000fc400078e0014 */
[----:B------:R-:W-:Y:S01]  /*2a40*/  IMAD.MOV.U32 R98, RZ, RZ, R21 ;  /* 0x000000ffff627224 */ /* 0x000fe200078e0015 */
[----:B------:R-:W-:Y:S01]  /*2a50*/  ISETP.NE.U32.AND P0, PT, R5, RZ, PT ;  /* 0x000000ff0500720c */ /* 0x000fe20003f05070 */
[C---:B------:R-:W-:Y:S02]  /*2a60*/  IMAD.WIDE R20, R103.reuse, 0x2, R94 ;  /* 0x0000000267147825 */ /* 0x040fe400078e025e */
[----:B------:R-:W-:Y:S02]  /*2a70*/  HMMA.16816.F32 R40, R52, R22, R40 ;  /* 0x000000163428723c */ /* 0x000fe40000001828 */
[----:B------:R-:W-:Y:S02]  /*2a80*/  IMAD.MOV.U32 R95, RZ, RZ, R20 ;  /* 0x000000ffff5f7224 */ /* 0x000fe400078e0014 */
[----:B------:R-:W-:Y:S02]  /*2a90*/  IMAD.MOV.U32 R94, RZ, RZ, R21 ;  /* 0x000000ffff5e7224 */ /* 0x000fe400078e0015 */
[----:B------:R-:W-:-:S02]  /*2aa0*/  IMAD.WIDE R20, R103, 0x2, R86 ;  /* 0x0000000267147825 */ /* 0x000fc400078e0256 */
[----:B0-----:R-:W-:Y:S02]  /*2ab0*/  HMMA.16816.F32 R64, R44, R22, R64 ;  /* 0x000000162c40723c */ /* 0x001fe40000001840 */
[----:B------:R-:W-:-:S05]  /*2ac0*/  IMAD.WIDE R24, R103, 0x2, R96 ;  /* 0x0000000267187825 */ /* 0x000fca00078e0260 */
[----:B------:R-:W-:Y:S01]  /*2ad0*/  IMAD.WIDE R22, R103, 0x2, R90 ;  /* 0x0000000267167825 */ /* 0x000fe200078e025a */
[C---:B------:R-:W-:Y:S03]  /*2ae0*/  HMMA.16816.F32 R60, R44.reuse, R26, R60 ;  /* 0x0000001a2c3c723c */ /* 0x040fe6000000183c */
[----:B------:R-:W-:Y:S02]  /*2af0*/  IMAD.MOV.U32 R33, RZ, RZ, c[0x0][0x188] ;  /* 0x00006200ff217624 */ /* 0x000fe400078e00ff */
[----:B------:R-:W-:Y:S02]  /*2b00*/  IMAD.MOV.U32 R87, RZ, RZ, R20 ;  /* 0x000000ffff577224 */ /* 0x000fe400078e0014 */
[----:B------:R-:W-:Y:S01]  /*2b10*/  IMAD.MOV.U32 R86, RZ, RZ, R21 ;  /* 0x000000ffff567224 */ /* 0x000fe200078e0015 */
[----:B------:R-:W-:Y:S01]  /*2b20*/  HMMA.16816.F32 R56, R44, R30, R56 ;  /* 0x0000001e2c38723c */ /* 0x000fe20000001838 */
[----:B------:R-:W-:-:S02]  /*2b30*/  IMAD.MOV.U32 R91, RZ, RZ, R22 ;  /* 0x000000ffff5b7224 */ /* 0x000fc400078e0016 */
[----:B------:R-:W-:Y:S02]  /*2b40*/  IMAD.MOV.U32 R90, RZ, RZ, R23 ;  /* 0x000000ffff5a7224 */ /* 0x000fe400078e0017 */
[C---:B------:R-:W-:Y:S01]  /*2b50*/  IMAD.WIDE R20, R103.reuse, 0x2, R18 ;  /* 0x0000000267147825 */ /* 0x040fe200078e0212 */
[----:B------:R-:W-:Y:S02]  /*2b60*/  UIADD3 UR4, UR4, -0x40, URZ ;  /* 0xffffffc004047890 */ /* 0x000fe4000fffe03f */
[----:B------:R-:W-:Y:S01]  /*2b70*/  HMMA.16816.F32 R28, R52, R30, R76 ;  /* 0x0000001e341c723c */ /* 0x000fe2000000184c */
[----:B------:R-:W-:Y:S02]  /*2b80*/  IMAD.MOV.U32 R97, RZ, RZ, R24 ;  /* 0x000000ffff617224 */ /* 0x000fe400078e0018 */
[----:B------:R-:W-:Y:S02]  /*2b90*/  IMAD.MOV.U32 R96, RZ, RZ, R25 ;  /* 0x000000ffff607224 */ /* 0x000fe400078e0019 */
[----:B------:R-:W-:-:S03]  /*2ba0*/  IMAD.WIDE R22, R103, 0x2, R84 ;  /* 0x0000000267167825 */ /* 0x000fc600078e0254 */
[----:B------:R-:W-:Y:S01]  /*2bb0*/  HMMA.16816.F32 R24, R52, R26, R48 ;  /* 0x0000001a3418723c */ /* 0x000fe20000001830 */
[----:B------:R-:W-:-:S04]  /*2bc0*/  IMAD.WIDE R18, R103, 0x2, R6 ;  /* 0x0000000267127825 */ /* 0x000fc800078e0206 */
[----:B------:R-:W-:-:S03]  /*2bd0*/  IMAD.WIDE R6, R103, 0x2, R16 ;  /* 0x0000000267067825 */ /* 0x000fc600078e0210 */
[----:B------:R-:W-:Y:S01]  /*2be0*/  HMMA.16816.F32 R36, R44, R34, R36 ;  /* 0x000000222c24723c */ /* 0x000fe20000001824 */
[----:B------:R-:W-:-:S04]  /*2bf0*/  IMAD.WIDE R8, R103, 0x2, R8 ;  /* 0x0000000267087825 */ /* 0x000fc800078e0208 */
[----:B------:R-:W-:-:S03]  /*2c00*/  IMAD.SHL.U32 R33, R33, 0x40, RZ ;  /* 0x0000004021217824 */ /* 0x000fc600078e00ff */
[----:B------:R-:W-:Y:S01]  /*2c10*/  HMMA.16816.F32 R52, R52, R34, R68 ;  /* 0x000000223434723c */ /* 0x000fe20000001844 */
[----:B------:R-:W-:Y:S02]  /*2c20*/  IMAD.MOV.U32 R85, RZ, RZ, R22 ;  /* 0x000000ffff557224 */ /* 0x000fe400078e0016 */
[----:B------:R-:W-:Y:S02]  /*2c30*/  IMAD.MOV.U32 R84, RZ, RZ, R23 ;  /* 0x000000ffff547224 */ /* 0x000fe400078e0017 */
[----:B------:R-:W-:-:S04]  /*2c40*/  IMAD.WIDE R92, R103, 0x2, R92 ;  /* 0x00000002675c7825 */ /* 0x000fc800078e025c */
[----:B------:R-:W-:-:S04]  /*2c50*/  IMAD.WIDE R88, R103, 0x2, R88 ;  /* 0x0000000267587825 */ /* 0x000fc800078e0258 */
[----:B------:R-:W-:-:S04]  /*2c60*/  IMAD.WIDE R82, R103, 0x2, R82 ;  /* 0x0000000267527825 */ /* 0x000fc800078e0252 */
[----:B------:R-:W-:-:S04]  /*2c70*/  IMAD.WIDE R80, R103, 0x2, R80 ;  /* 0x0000000267507825 */ /* 0x000fc800078e0250 */
[----:B------:R-:W-:Y:S02]  /*2c80*/  IMAD.MOV.U32 R48, RZ, RZ, R20 ;  /* 0x000000ffff307224 */ /* 0x000fe400078e0014 */
[----:B------:R-:W-:Y:S02]  /*2c90*/  IMAD.MOV.U32 R49, RZ, RZ, R21 ;  /* 0x000000ffff317224 */ /* 0x000fe400078e0015 */
[----:B------:R-:W-:Y:S02]  /*2ca0*/  IMAD.MOV.U32 R17, RZ, RZ, R6 ;  /* 0x000000ffff117224 */ /* 0x000fe400078e0006 */
[----:B------:R-:W-:Y:S02]  /*2cb0*/  IMAD.MOV.U32 R16, RZ, RZ, R7 ;  /* 0x000000ffff107224 */ /* 0x000fe400078e0007 */
[----:B------:R-:W-:Y:S02]  /*2cc0*/  IMAD.MOV.U32 R22, RZ, RZ, R8 ;  /* 0x000000ffff167224 */ /* 0x000fe400078e0008 */
[----:B------:R-:W-:-:S02]  /*2cd0*/  IMAD.MOV.U32 R23, RZ, RZ, R9 ;  /* 0x000000ffff177224 */ /* 0x000fc400078e0009 */
[----:B------:R-:W-:-:S04]  /*2ce0*/  IMAD.WIDE R14, R103, 0x2, R14 ;  /* 0x00000002670e7825 */ /* 0x000fc800078e020e */
[----:B------:R-:W-:-:S04]  /*2cf0*/  IMAD.WIDE R12, R103, 0x2, R12 ;  /* 0x00000002670c7825 */ /* 0x000fc800078e020c */
[----:B------:R-:W-:Y:S01]  /*2d00*/  IMAD.WIDE R10, R33, 0x2, R10 ;  /* 0x00000002210a7825 */ /* 0x000fe200078e020a */
[----:B------:R-:W-:Y:S01]  /*2d10*/  @!P0 CALL.REL.NOINC `(.L_x_1) ;  /* 0x0000001000008944 */ /* 0x000fe20003c00000 */
[----:B------:R-:W-:Y:S05]  /*2d20*/  BRA `(.L_x_2) ;  /* 0xffffeea000007947 */ /* 0x000fea000383ffff */
.L_x_1:
[----:B------:R-:W-:Y:S02]  /*2d30*/  F2FP.PACK_AB R12, R27, R43 ;  /* 0x0000002b1b0c723e */ /* 0x000fe400000000ff */
[----:B------:R-:W-:Y:S02]  /*2d40*/  F2FP.PACK_AB R10, R63, R67 ;  /* 0x000000433f0a723e */ /* 0x000fe400000000ff */
[----:B------:R-:W-:Y:S02]  /*2d50*/  F2FP.PACK_AB R8, R25, R41 ;  /* 0x000000291908723e */ /* 0x000fe400000000ff */
[----:B------:R-:W-:Y:S02]  /*2d60*/  F2FP.PACK_AB R6, R61, R65 ;  /* 0x000000413d06723e */ /* 0x000fe400000000ff */
[----:B------:R-:W-:Y:S02]  /*2d70*/  F2FP.PACK_AB R13, R55, R31 ;  /* 0x0000001f370d723e */ /* 0x000fe400000000ff */
[----:B------:R-:W-:-:S02]  /*2d80*/  F2FP.PACK_AB R27, R54, R30 ;  /* 0x0000001e361b723e */ /* 0x000fc400000000ff */
        /* <DEDUP_REMOVED lines=10> */
.L_x_0:
[----:B------:R-:W0:Y:S01]  /*2e30*/  S2R R16, SR_TID.X ;  /* 0x0000000000107919 */ /* 0x000e220000002100 */
[C---:B------:R-:W-:Y:S01]  /*2e40*/  IMAD R20, R105.reuse, c[0x0][0x194], RZ ;  /* 0x0000650069147a24 */ /* 0x040fe200078e02ff */
[----:B------:R-:W-:Y:S02]  /*2e50*/  ISETP.GE.AND P0, PT, R105, c[0x0][0x178], PT ;  /* 0x00005e0069007a0c */ /* 0x000fe40003f06270 */
[----:B------:R-:W-:Y:S01]  /*2e60*/  BAR.SYNC.DEFER_BLOCKING 0x0 ;  /* 0x0000000000007b1d */ /* 0x000fe20000010000 */
[----:B------:R-:W-:-:S02]  /*2e70*/  LOP3.LUT R36, R101, 0x70, R100, 0xfe, !PT ;  /* 0x0000007065247812 */ /* 0x000fc400078efe64 */
[C-C-:B------:R-:W-:Y:S02]  /*2e80*/  LOP3.LUT R18, R101.reuse, 0x6c, R100.reuse, 0xfe, !PT ;  /* 0x0000006c65127812 */ /* 0x140fe400078efe64 */
[C-C-:B------:R-:W-:Y:S02]  /*2e90*/  LOP3.LUT R21, R101.reuse, 0x68, R100.reuse, 0xfe, !PT ;  /* 0x0000006865157812 */ /* 0x140fe400078efe64 */
[C-C-:B------:R-:W-:Y:S02]  /*2ea0*/  LOP3.LUT R23, R101.reuse, 0x64, R100.reuse, 0xfe, !PT ;  /* 0x0000006465177812 */ /* 0x140fe400078efe64 */
[C-C-:B------:R-:W-:Y:S02]  /*2eb0*/  LOP3.LUT R22, R101.reuse, 0x60, R100.reuse, 0xfe, !PT ;  /* 0x0000006065167812 */ /* 0x140fe400078efe64 */
[C-C-:B------:R-:W-:Y:S02]  /*2ec0*/  LOP3.LUT R50, R101.reuse, 0x58, R100.reuse, 0xfe, !PT ;  /* 0x0000005865327812 */ /* 0x140fe400078efe64 */
[----:B------:R-:W-:-:S02]  /*2ed0*/  LOP3.LUT R51, R101, 0x54, R100, 0xfe, !PT ;  /* 0x0000005465337812 */ /* 0x000fc400078efe64 */
[C-C-:B------:R-:W-:Y:S02]  /*2ee0*/  LOP3.LUT R52, R101.reuse, 0x50, R100.reuse, 0xfe, !PT ;  /* 0x0000005065347812 */ /* 0x140fe400078efe64 */
[C-C-:B------:R-:W-:Y:S02]  /*2ef0*/  LOP3.LUT R53, R101.reuse, 0x4c, R100.reuse, 0xfe, !PT ;  /* 0x0000004c65357812 */ /* 0x140fe400078efe64 */
[----:B------:R-:W-:Y:S01]  /*2f00*/  LOP3.LUT R54, R101, 0x48, R100, 0xfe, !PT ;  /* 0x0000004865367812 */ /* 0x000fe200078efe64 */
[C---:B0-----:R-:W-:Y:S01]  /*2f10*/  IMAD.SHL.U32 R0, R16.reuse, 0x40, RZ ;  /* 0x0000004010007824 */ /* 0x041fe200078e00ff */
[--C-:B------:R-:W-:Y:S01]  /*2f20*/  SHF.R.S32.HI R4, RZ, 0x4, R16.reuse ;  /* 0x00000004ff047819 */ /* 0x100fe20000011410 */
[C---:B------:R-:W-:Y:S01]  /*2f30*/  IMAD.SHL.U32 R2, R16.reuse, 0x10, RZ ;  /* 0x0000001010027824 */ /* 0x040fe200078e00ff */
[----:B------:R-:W-:Y:S01]  /*2f40*/  SHF.R.S32.HI R14, RZ, 0x2, R16 ;  /* 0x00000002ff0e7819 */ /* 0x000fe20000011410 */
[----:B------:R-:W-:Y:S01]  /*2f50*/  IMAD.SHL.U32 R3, R16, 0x4, RZ ;  /* 0x0000000410037824 */ /* 0x000fe200078e00ff */
[----:B------:R-:W-:Y:S01]  /*2f60*/  LOP3.LUT R0, R0, 0x1840, RZ, 0xc0, !PT ;  /* 0x0000184000007812 */ /* 0x000fe200078ec0ff */
[----:B------:R-:W-:Y:S01]  /*2f70*/  IMAD.SHL.U32 R5, R16, 0x8, RZ ;  /* 0x0000000810057824 */ /* 0x000fe200078e00ff */
[----:B------:R-:W-:-:S02]  /*2f80*/  LOP3.LUT R2, R2, 0x30, RZ, 0xc0, !PT ;  /* 0x0000003002027812 */ /* 0x000fc400078ec0ff */
[----:B------:R-:W-:Y:S02]  /*2f90*/  LOP3.LUT R3, R0, 0x38, R3, 0xf8, !PT ;  /* 0x0000003800037812 */ /* 0x000fe400078ef803 */
[----:B------:R-:W-:Y:S02]  /*2fa0*/  SGXT R0, R4, 0x1 ;  /* 0x000000010400781a */ /* 0x000fe40000000200 */
[----:B------:R-:W-:Y:S02]  /*2fb0*/  LOP3.LUT R15, R2, 0x780, R5, 0xf8, !PT ;  /* 0x00000780020f7812 */ /* 0x000fe400078ef805 */
[----:B------:R-:W-:Y:S02]  /*2fc0*/  SHF.R.S32.HI R4, RZ, 0x3, R16 ;  /* 0x00000003ff047819 */ /* 0x000fe40000011410 */
[----:B------:R-:W-:Y:S02]  /*2fd0*/  SGXT R2, R14, 0x1 ;  /* 0x000000010e02781a */ /* 0x000fe40000000200 */
[----:B------:R-:W-:-:S02]  /*2fe0*/  LOP3.LUT R0, R0, 0x2040, RZ, 0xc0, !PT ;  /* 0x0000204000007812 */ /* 0x000fc400078ec0ff */
[--C-:B------:R-:W-:Y:S02]  /*2ff0*/  SHF.R.U32.HI R5, RZ, 0x2, R16.reuse ;  /* 0x00000002ff057819 */ /* 0x100fe40000011610 */
[----:B------:R-:W-:Y:S02]  /*3000*/  SGXT R4, R4, 0x1 ;  /* 0x000000010404781a */ /* 0x000fe40000000200 */
[----:B------:R-:W-:Y:S02]  /*3010*/  LOP3.LUT R2, R2, 0x2040, RZ, 0xc0, !PT ;  /* 0x0000204002027812 */ /* 0x000fe400078ec0ff */
[----:B------:R-:W-:Y:S02]  /*3020*/  LOP3.LUT R0, R0, 0x180, R16, 0xf8, !PT ;  /* 0x0000018000007812 */ /* 0x000fe400078ef810 */
[----:B------:R-:W-:Y:S02]  /*3030*/  LOP3.LUT R15, R15, 0x4008, R4, 0xf8, !PT ;  /* 0x000040080f0f7812 */ /* 0x000fe400078ef804 */
[----:B------:R-:W-:-:S02]  /*3040*/  LOP3.LUT R2, R2, 0x40, R5, 0x78, !PT ;  /* 0x0000004002027812 */ /* 0x000fc400078e7805 */
[----:B------:R-:W-:Y:S02]  /*3050*/  LOP3.LUT R3, R0, R3, RZ, 0x3c, !PT ;  /* 0x0000000300037212 */ /* 0x000fe400078e3cff */
[----:B------:R-:W-:Y:S02]  /*3060*/  LOP3.LUT R49, R15, R2, RZ, 0xfc, !PT ;  /* 0x000000020f317212 */ /* 0x000fe400078efcff */
[----:B------:R-:W-:Y:S01]  /*3070*/  LOP3.LUT R2, R3, 0x8, RZ, 0x3c, !PT ;  /* 0x0000000803027812 */ /* 0x000fe200078e3cff */
[----:B------:R-:W-:Y:S01]  /*3080*/  STS.64 [R3], R60 ;  /* 0x0000003c03007388 */ /* 0x000fe20000000a00 */
[----:B------:R-:W-:Y:S02]  /*3090*/  LOP3.LUT R17, R49, 0x8, RZ, 0x3c, !PT ;  /* 0x0000000831117812 */ /* 0x000fe400078e3cff */
[C---:B------:R-:W-:Y:S01]  /*30a0*/  LOP3.LUT R14, R101.reuse, R100, RZ, 0xfc, !PT ;  /* 0x00000064650e7212 */ /* 0x040fe200078efcff */
[----:B------:R-:W-:Y:S01]  /*30b0*/  STS.64 [R3+0x400], R6 ;  /* 0x0004000603007388 */ /* 0x000fe20000000a00 */
[----:B------:R-:W-:-:S02]  /*30c0*/  LOP3.LUT R15, R101, 0x78, R100, 0xfe, !PT ;  /* 0x00000078650f7812 */ /* 0x000fc400078efe64 */
[C-C-:B------:R-:W-:Y:S01]  /*30d0*/  LOP3.LUT R16, R101.reuse, 0x8, R100.reuse, 0xfe, !PT ;  /* 0x0000000865107812 */ /* 0x140fe200078efe64 */
[----:B------:R0:W-:Y:S01]  /*30e0*/  STS.64 [R3+0x200], R24 ;  /* 0x0002001803007388 */ /* 0x0001e20000000a00 */
[C-C-:B------:R-:W-:Y:S01]  /*30f0*/  LOP3.LUT R0, R101.reuse, 0x74, R100.reuse, 0xfe, !PT ;  /* 0x0000007465007812 */ /* 0x140fe200078efe64 */
[----:B------:R-:W-:Y:S01]  /*3100*/  IMAD R45, R14, c[0x0][0x198], RZ ;  /* 0x000066000e2d7a24 */ /* 0x000fe200078e02ff */
[C-C-:B------:R-:W-:Y:S01]  /*3110*/  LOP3.LUT R55, R101.reuse, 0x44, R100.reuse, 0xfe, !PT ;  /* 0x0000004465377812 */ /* 0x140fe200078efe64 */
[----:B------:R-:W-:Y:S01]  /*3120*/  STS.64 [R3+0x600], R8 ;  /* 0x0006000803007388 */ /* 0x000fe20000000a00 */
[C-C-:B------:R-:W-:Y:S01]  /*3130*/  LOP3.LUT R56, R101.reuse, 0x40, R100.reuse, 0xfe, !PT ;  /* 0x0000004065387812 */ /* 0x140fe200078efe64 */
[----:B------:R-:W-:Y:S01]  /*3140*/  IMAD R46, R16, c[0x0][0x198], RZ ;  /* 0x00006600102e7a24 */ /* 0x000fe200078e02ff */
[C-C-:B------:R-:W-:Y:S01]  /*3150*/  LOP3.LUT R48, R101.reuse, 0x7c, R100.reuse, 0xfe, !PT ;  /* 0x0000007c65307812 */ /* 0x140fe200078efe64 */
[----:B------:R-:W-:Y:S01]  /*3160*/  STS.64 [R2+0x4000], R62 ;  /* 0x0040003e02007388 */ /* 0x000fe20000000a00 */
[----:B------:R-:W-:-:S02]  /*3170*/  LOP3.LUT R37, R101, 0x38, R100, 0xfe, !PT ;  /* 0x0000003865257812 */ /* 0x000fc400078efe64 */
[C-C-:B------:R-:W-:Y:S01]  /*3180*/  LOP3.LUT R38, R101.reuse, 0x34, R100.reuse, 0xfe, !PT ;  /* 0x0000003465267812 */ /* 0x140fe200078efe64 */
[----:B------:R-:W-:Y:S01]  /*3190*/  STS.64 [R2+0x4400], R10 ;  /* 0x0044000a02007388 */ /* 0x000fe20000000a00 */
[C-C-:B0-----:R-:W-:Y:S02]  /*31a0*/  LOP3.LUT R24, R101.reuse, 0x5c, R100.reuse, 0xfe, !PT ;  /* 0x0000005c65187812 */ /* 0x141fe400078efe64 */
[C-C-:B------:R-:W-:Y:S01]  /*31b0*/  LOP3.LUT R25, R101.reuse, 0x3c, R100.reuse, 0xfe, !PT ;  /* 0x0000003c65197812 */ /* 0x140fe200078efe64 */
[----:B------:R0:W-:Y:S01]  /*31c0*/  STS.64 [R2+0x4200], R26 ;  /* 0x0042001a02007388 */ /* 0x0001e20000000a00 */
[C-C-:B------:R-:W-:Y:S02]  /*31d0*/  LOP3.LUT R39, R101.reuse, 0x30, R100.reuse, 0xfe, !PT ;  /* 0x0000003065277812 */ /* 0x140fe400078efe64 */
[C-C-:B------:R-:W-:Y:S01]  /*31e0*/  LOP3.LUT R40, R101.reuse, 0x2c, R100.reuse, 0xfe, !PT ;  /* 0x0000002c65287812 */ /* 0x140fe200078efe64 */
[----:B------:R-:W-:Y:S01]  /*31f0*/  STS.64 [R2+0x4600], R12 ;  /* 0x0046000c02007388 */ /* 0x000fe20000000a00 */
[----:B------:R-:W-:-:S02]  /*3200*/  LOP3.LUT R41, R101, 0x28, R100, 0xfe, !PT ;  /* 0x0000002865297812 */ /* 0x000fc400078efe64 */
[C-C-:B------:R-:W-:Y:S01]  /*3210*/  LOP3.LUT R42, R101.reuse, 0x24, R100.reuse, 0xfe, !PT ;  /* 0x00000024652a7812 */ /* 0x140fe200078efe64 */
[----:B------:R-:W-:Y:S01]  /*3220*/  BAR.SYNC.DEFER_BLOCKING 0x0 ;  /* 0x0000000000007b1d */ /* 0x000fe20000010000 */
[C-C-:B------:R-:W-:Y:S02]  /*3230*/  LOP3.LUT R43, R101.reuse, 0x20, R100.reuse, 0xfe, !PT ;  /* 0x00000020652b7812 */ /* 0x140fe400078efe64 */
[C-C-:B------:R-:W-:Y:S02]  /*3240*/  LOP3.LUT R44, R101.reuse, 0x1c, R100.reuse, 0xfe, !PT ;  /* 0x0000001c652c7812 */ /* 0x140fe400078efe64 */
[C-C-:B------:R-:W-:Y:S02]  /*3250*/  LOP3.LUT R35, R101.reuse, 0x18, R100.reuse, 0xfe, !PT ;  /* 0x0000001865237812 */ /* 0x140fe400078efe64 */
[C-C-:B------:R-:W-:Y:S02]  /*3260*/  LOP3.LUT R34, R101.reuse, 0x14, R100.reuse, 0xfe, !PT ;  /* 0x0000001465227812 */ /* 0x140fe400078efe64 */
[----:B------:R-:W-:-:S02]  /*3270*/  LOP3.LUT R33, R101, 0x10, R100, 0xfe, !PT ;  /* 0x0000001065217812 */ /* 0x000fc400078efe64 */
[C-C-:B------:R-:W-:Y:S02]  /*3280*/  LOP3.LUT R31, R101.reuse, 0xc, R100.reuse, 0xfe, !PT ;  /* 0x0000000c651f7812 */ /* 0x140fe400078efe64 */
[----:B------:R-:W-:Y:S02]  /*3290*/  LOP3.LUT R100, R101, 0x4, R100, 0xfe, !PT ;  /* 0x0000000465647812 */ /* 0x000fe400078efe64 */
[----:B------:R-:W-:Y:S01]  /*32a0*/  ISETP.LT.AND P1, PT, R15, c[0x0][0x17c], !P0 ;  /* 0x00005f000f007a0c */ /* 0x000fe20004721270 */
[----:B------:R-:W-:Y:S01]  /*32b0*/  IMAD R47, R31, c[0x0][0x198], RZ ;  /* 0x000066001f2f7a24 */ /* 0x000fe200078e02ff */
[----:B------:R-:W-:Y:S02]  /*32c0*/  ISETP.LT.AND P2, PT, R14, c[0x0][0x17c], !P0 ;  /* 0x00005f000e007a0c */ /* 0x000fe40004741270 */
[----:B------:R-:W-:Y:S02]  /*32d0*/  LEA R19, P4, R20, c[0x0][0x170], 0x1 ;  /* 0x00005c0014137a11 */ /* 0x000fe400078808ff */
[----:B------:R-:W-:-:S02]  /*32e0*/  ISETP.LT.AND P3, PT, R16, c[0x0][0x17c], !P0 ;  /* 0x00005f0010007a0c */ /* 0x000fc40004761270 */
[C---:B------:R-:W-:Y:S01]  /*32f0*/  ISETP.LT.AND P5, PT, R100.reuse, c[0x0][0x17c], !P0 ;  /* 0x00005f0064007a0c */ /* 0x040fe200047a1270 */
[----:B------:R-:W1:Y:S01]  /*3300*/  LDS.64 R12, [R49] ;  /* 0x00000000310c7984 */ /* 0x000e620000000a00 */
[----:B------:R-:W-:Y:S01]  /*3310*/  IMAD R100, R100, c[0x0][0x198], RZ ;  /* 0x0000660064647a24 */ /* 0x000fe200078e02ff */
[----:B------:R-:W-:Y:S02]  /*3320*/  LEA.HI.X.SX32 R20, R20, c[0x0][0x174], 0x1, P4 ;  /* 0x00005d0014147a11 */ /* 0x000fe400020f0eff */
[----:B------:R-:W2:Y:S01]  /*3330*/  LDS.64 R10, [R17] ;  /* 0x00000000110a7984 */ /* 0x000ea20000000a00 */
[CC--:B0-----:R-:W-:Y:S02]  /*3340*/  LEA R26, P6, R45.reuse, R19.reuse, 0x1 ;  /* 0x000000132d1a7211 */ /* 0x0c1fe400078c08ff */
[----:B------:R-:W-:Y:S01]  /*3350*/  LEA R28, P4, R100, R19, 0x1 ;  /* 0x00000013641c7211 */ /* 0x000fe200078808ff */
[----:B------:R-:W0:Y:S01]  /*3360*/  LDS.64 R2, [R49+0x800] ;  /* 0x0008000031027984 */ /* 0x000e220000000a00 */
[----:B------:R-:W-:-:S02]  /*3370*/  LEA.HI.X.SX32 R27, R45, R20, 0x1, P6 ;  /* 0x000000142d1b7211 */ /* 0x000fc400030f0eff */
[-C--:B------:R-:W-:Y:S01]  /*3380*/  LEA R30, P6, R46, R19.reuse, 0x1 ;  /* 0x000000132e1e7211 */ /* 0x080fe200078c08ff */
[----:B------:R-:W3:Y:S01]  /*3390*/  LDS.64 R4, [R17+0x800] ;  /* 0x0008000011047984 */ /* 0x000ee20000000a00 */
[----:B------:R-:W-:Y:S02]  /*33a0*/  LEA.HI.X.SX32 R29, R100, R20, 0x1, P4 ;  /* 0x00000014641d7211 */ /* 0x000fe400020f0eff */
[----:B------:R-:W-:Y:S01]  /*33b0*/  LEA R32, P4, R47, R19, 0x1 ;  /* 0x000000132f207211 */ /* 0x000fe200078808ff */
[----:B------:R-:W4:Y:S04]  /*33c0*/  LDS.64 R6, [R49+0x1000] ;  /* 0x0010000031067984 */ /* 0x000f280000000a00 */
[----:B------:R-:W5:Y:S04]  /*33d0*/  LDS.64 R8, [R17+0x1000] ;  /* 0x0010000011087984 */ /* 0x000f680000000a00 */
[----:B------:R-:W5:Y:S04]  /*33e0*/  LDS.64 R14, [R49+0x1800] ;  /* 0x00180000310e7984 */ /* 0x000f680000000a00 */
[----:B------:R-:W5:Y:S04]  /*33f0*/  LDS.64 R16, [R17+0x1800] ;  /* 0x0018000011107984 */ /* 0x000f680000000a00 */
[----:B-1----:R1:W-:Y:S01]  /*3400*/  @P2 STG.E.U16 [R26.64], R12 ;  /* 0x0000000c1a002986 */ /* 0x0023e2000c101506 */
[----:B------:R-:W-:-:S02]  /*3410*/  ISETP.LT.AND P2, PT, R31, c[0x0][0x17c], !P0 ;  /* 0x00005f001f007a0c */ /* 0x000fc40004741270 */
[-C--:B------:R-:W-:Y:S01]  /*3420*/  LEA.HI.X.SX32 R31, R46, R20.reuse, 0x1, P6 ;  /* 0x000000142e1f7211 */ /* 0x080fe200030f0eff */
[----:B--2---:R2:W-:Y:S01]  /*3430*/  @P5 STG.E.U16 [R28.64], R10 ;  /* 0x0000000a1c005986 */ /* 0x0045e2000c101506 */
[C---:B------:R-:W-:Y:S01]  /*3440*/  IMAD R46, R33.reuse, c[0x0][0x198], RZ ;  /* 0x00006600212e7a24 */ /* 0x040fe200078e02ff */
[----:B------:R-:W-:Y:S02]  /*3450*/  ISETP.LT.AND P5, PT, R33, c[0x0][0x17c], !P0 ;  /* 0x00005f0021007a0c */ /* 0x000fe400047a1270 */
[-C--:B------:R-:W-:Y:S01]  /*3460*/  LEA.HI.X.SX32 R33, R47, R20.reuse, 0x1, P4 ;  /* 0x000000142f217211 */ /* 0x080fe200020f0eff */
[C---:B------:R-:W-:Y:S01]  /*3470*/  IMAD R47, R34.reuse, c[0x0][0x198], RZ ;  /* 0x00006600222f7a24 */ /* 0x040fe200078e02ff */
[----:B0-----:R-:W-:Y:S01]  /*3480*/  @P3 STG.E.U16 [R30.64], R2 ;  /* 0x000000021e003986 */ /* 0x001fe2000c101506 */
[----:B------:R-:W-:Y:S02]  /*3490*/  ISETP.LT.AND P3, PT, R34, c[0x0][0x17c], !P0 ;  /* 0x00005f0022007a0c */ /* 0x000fe40004761270 */
[C---:B-1----:R-:W-:Y:S01]  /*34a0*/  LEA R26, P4, R46.reuse, R19, 0x1 ;  /* 0x000000132e1a7211 */ /* 0x042fe200078808ff */
[----:B---3--:R0:W-:Y:S01]  /*34b0*/  @P2 STG.E.U16 [R32.64], R4 ;  /* 0x0000000420002986 */ /* 0x0081e2000c101506 */
[C---:B------:R-:W-:Y:S01]  /*34c0*/  ISETP.LT.AND P2, PT, R35.reuse, c[0x0][0x17c], !P0 ;  /* 0x00005f0023007a0c */ /* 0x040fe20004741270 */
[----:B--2---:R-:W-:Y:S01]  /*34d0*/  IMAD R29, R35, c[0x0][0x198], RZ ;  /* 0x00006600231d7a24 */ /* 0x004fe200078e02ff */
[----:B------:R-:W-:-:S02]  /*34e0*/  LEA.HI.X.SX32 R27, R46, R20, 0x1, P4 ;  /* 0x000000142e1b7211 */ /* 0x000fc400020f0eff */
[C---:B------:R-:W-:Y:S01]  /*34f0*/  ISETP.LT.AND P4, PT, R44.reuse, c[0x0][0x17c], !P0 ;  /* 0x00005f002c007a0c */ /* 0x040fe20004781270 */
[----:B------:R-:W-:Y:S01]  /*3500*/  IMAD R44, R44, c[0x0][0x198], RZ ;  /* 0x000066002c2c7a24 */ /* 0x000fe200078e02ff */
[-C--:B------:R-:W-:Y:S01]  /*3510*/  LEA R34, P6, R47, R19.reuse, 0x1 ;  /* 0x000000132f227211 */ /* 0x080fe200078c08ff */
[----:B----4-:R-:W-:Y:S01]  /*3520*/  @P5 STG.E.U16 [R26.64], R6 ;  /* 0x000000061a005986 */ /* 0x010fe2000c101506 */
[-C--:B------:R-:W-:Y:S02]  /*3530*/  LEA R28, P5, R29, R19.reuse, 0x1 ;  /* 0x000000131d1c7211 */ /* 0x080fe400078a08ff */
[-C--:B------:R-:W-:Y:S01]  /*3540*/  LEA.HI.X.SX32 R35, R47, R20.reuse, 0x1, P6 ;  /* 0x000000142f237211 */ /* 0x080fe200030f0eff */
[----:B0-----:R-:W-:Y:S01]  /*3550*/  IMAD R33, R43, c[0x0][0x198], RZ ;  /* 0x000066002b217a24 */ /* 0x001fe200078e02ff */
[C---:B------:R-:W-:Y:S02]  /*3560*/  LEA R30, P6, R44.reuse, R19, 0x1 ;  /* 0x000000132c1e7211 */ /* 0x040fe400078c08ff */
[-C--:B------:R-:W-:Y:S01]  /*3570*/  LEA.HI.X.SX32 R29, R29, R20.reuse, 0x1, P5 ;  /* 0x000000141d1d7211 */ /* 0x080fe200028f0eff */
[----:B-----5:R0:W-:Y:S01]  /*3580*/  @P3 STG.E.U16 [R34.64], R8 ;  /* 0x0000000822003986 */ /* 0x0201e2000c101506 */
[----:B------:R-:W-:-:S02]  /*3590*/  LEA.HI.X.SX32 R31, R44, R20, 0x1, P6 ;  /* 0x000000142c1f7211 */ /* 0x000fc400030f0eff */
[----:B------:R-:W-:Y:S01]  /*35a0*/  ISETP.LT.AND P5, PT, R43, c[0x0][0x17c], !P0 ;  /* 0x00005f002b007a0c */ /* 0x000fe200047a1270 */
[----:B------:R1:W-:Y:S01]  /*35b0*/  @P2 STG.E.U16 [R28.64], R14 ;  /* 0x0000000e1c002986 */ /* 0x0003e2000c101506 */
[CC--:B------:R-:W-:Y:S02]  /*35c0*/  LEA R32, P2, R33.reuse, R19.reuse, 0x1 ;  /* 0x0000001321207211 */ /* 0x0c0fe400078408ff */
[----:B------:R-:W-:Y:S01]  /*35d0*/  PRMT R12, R12, 0x7632, R12 ;  /* 0x000076320c0c7816 */ /* 0x000fe2000000000c */
[----:B------:R2:W-:Y:S01]  /*35e0*/  @P4 STG.E.U16 [R30.64], R16 ;  /* 0x000000101e004986 */ /* 0x0005e2000c101506 */
[C---:B------:R-:W-:Y:S01]  /*35f0*/  ISETP.LT.AND P4, PT, R42.reuse, c[0x0][0x17c], !P0 ;  /* 0x00005f002a007a0c */ /* 0x040fe20004781270 */
[----:B------:R-:W-:Y:S01]  /*3600*/  IMAD R42, R42, c[0x0][0x198], RZ ;  /* 0x000066002a2a7a24 */ /* 0x000fe200078e02ff */
[----:B------:R-:W-:Y:S01]  /*3610*/  LEA.HI.X.SX32 R33, R33, R20, 0x1, P2 ;  /* 0x0000001421217211 */ /* 0x000fe200010f0eff */
[----:B0-----:R-:W-:Y:S01]  /*3620*/  IMAD.MOV.U32 R35, RZ, RZ, c[0x0][0x198] ;  /* 0x00006600ff237624 */ /* 0x001fe200078e00ff */
[C---:B------:R-:W-:Y:S01]  /*3630*/  ISETP.LT.AND P2, PT, R41.reuse, c[0x0][0x17c], !P0 ;  /* 0x00005f0029007a0c */ /* 0x040fe20004741270 */
[----:B------:R-:W-:Y:S01]  /*3640*/  IMAD R41, R41, c[0x0][0x198], RZ ;  /* 0x0000660029297a24 */ /* 0x000fe200078e02ff */
[-C--:B------:R-:W-:Y:S01]  /*3650*/  LEA R26, P6, R42, R19.reuse, 0x1 ;  /* 0x000000132a1a7211 */ /* 0x080fe200078c08ff */
[----:B------:R0:W-:Y:S01]  /*3660*/  @P5 STG.E.U16 [R32.64], R12 ;  /* 0x0000000c20005986 */ /* 0x0001e2000c101506 */
[----:B------:R-:W-:Y:S01]  /*3670*/  PRMT R10, R10, 0x7632, R10 ;  /* 0x000076320a0a7816 */ /* 0x000fe2000000000a */
[----:B------:R-:W-:Y:S01]  /*3680*/  IMAD R45, R35, 0x40, R45 ;  /* 0x00000040232d7824 */ /* 0x000fe200078e022d */
[----:B-1----:R-:W-:-:S02]  /*3690*/  LEA R28, P5, R41, R19, 0x1 ;  /* 0x00000013291c7211 */ /* 0x002fc400078a08ff */
[-C--:B------:R-:W-:Y:S02]  /*36a0*/  LEA.HI.X.SX32 R27, R42, R20.reuse, 0x1, P6 ;  /* 0x000000142a1b7211 */ /* 0x080fe400030f0eff */
[C---:B------:R-:W-:Y:S01]  /*36b0*/  ISETP.LT.AND P6, PT, R40.reuse, c[0x0][0x17c], !P0 ;  /* 0x00005f0028007a0c */ /* 0x040fe200047c1270 */
[----:B------:R-:W-:Y:S01]  /*36c0*/  IMAD R40, R40, c[0x0][0x198], RZ ;  /* 0x0000660028287a24 */ /* 0x000fe200078e02ff */
[-C--:B------:R-:W-:Y:S01]  /*36d0*/  LEA.HI.X.SX32 R29, R41, R20.reuse, 0x1, P5 ;  /* 0x00000014291d7211 */ /* 0x080fe200028f0eff */
[----:B------:R1:W-:Y:S01]  /*36e0*/  @P4 STG.E.U16 [R26.64], R10 ;  /* 0x0000000a1a004986 */ /* 0x0003e2000c101506 */
[----:B------:R-:W-:Y:S01]  /*36f0*/  PRMT R14, R2, 0x7632, R14 ;  /* 0x00007632020e7816 */ /* 0x000fe2000000000e */
[----:B------:R-:W-:Y:S01]  /*3700*/  IMAD R2, R38, c[0x0][0x198], RZ ;  /* 0x0000660026027a24 */ /* 0x000fe200078e02ff */
[----:B--2---:R-:W-:Y:S02]  /*3710*/  LEA R30, P4, R40, R19, 0x1 ;  /* 0x00000013281e7211 */ /* 0x004fe400078808ff */
[----:B------:R-:W-:Y:S01]  /*3720*/  PRMT R4, R4, 0x7632, R4 ;  /* 0x0000763204047816 */ /* 0x000fe20000000004 */
[----:B------:R2:W-:Y:S01]  /*3730*/  @P2 STG.E.U16 [R28.64], R14 ;  /* 0x0000000e1c002986 */ /* 0x0005e2000c101506 */
[C---:B------:R-:W-:Y:S01]  /*3740*/  ISETP.LT.AND P2, PT, R39.reuse, c[0x0][0x17c], !P0 ;  /* 0x00005f0027007a0c */ /* 0x040fe20004741270 */
[----:B------:R-:W-:Y:S01]  /*3750*/  IMAD R39, R39, c[0x0][0x198], RZ ;  /* 0x0000660027277a24 */ /* 0x000fe200078e02ff */
[----:B------:R-:W-:-:S02]  /*3760*/  LEA.HI.X.SX32 R31, R40, R20, 0x1, P4 ;  /* 0x00000014281f7211 */ /* 0x000fc400020f0eff */
[----:B------:R-:W-:Y:S02]  /*3770*/  ISETP.LT.AND P4, PT, R38, c[0x0][0x17c], !P0 ;  /* 0x00005f0026007a0c */ /* 0x000fe40004781270 */
[CC--:B0-----:R-:W-:Y:S01]  /*3780*/  LEA R32, P5, R39.reuse, R19.reuse, 0x1 ;  /* 0x0000001327207211 */ /* 0x0c1fe200078a08ff */
[----:B------:R0:W-:Y:S01]  /*3790*/  @P6 STG.E.U16 [R30.64], R4 ;  /* 0x000000041e006986 */ /* 0x0001e2000c101506 */
[----:B-1----:R-:W-:Y:S02]  /*37a0*/  LEA R26, P6, R2, R19, 0x1 ;  /* 0x00000013021a7211 */ /* 0x002fe400078c08ff */
[----:B------:R-:W-:Y:S02]  /*37b0*/  PRMT R16, R6, 0x7632, R16 ;  /* 0x0000763206107816 */ /* 0x000fe40000000010 */
[----:B------:R-:W-:Y:S02]  /*37c0*/  LEA.HI.X.SX32 R33, R39, R20, 0x1, P5 ;  /* 0x0000001427217211 */ /* 0x000fe400028f0eff */
[----:B------:R-:W-:-:S02]  /*37d0*/  PRMT R8, R8, 0x7632, R8 ;  /* 0x0000763208087816 */ /* 0x000fc40000000008 */
[----:B------:R-:W-:Y:S01]  /*37e0*/  LEA.HI.X.SX32 R27, R2, R20, 0x1, P6 ;  /* 0x00000014021b7211 */ /* 0x000fe200030f0eff */
[----:B------:R1:W-:Y:S01]  /*37f0*/  @P2 STG.E.U16 [R32.64], R16 ;  /* 0x0000001020002986 */ /* 0x0003e2000c101506 */
[C---:B------:R-:W-:Y:S01]  /*3800*/  ISETP.LT.AND P5, PT, R37.reuse, c[0x0][0x17c], !P0 ;  /* 0x00005f0025007a0c */ /* 0x040fe200047a1270 */
[----:B------:R-:W-:Y:S01]  /*3810*/  IMAD R37, R37, c[0x0][0x198], RZ ;  /* 0x0000660025257a24 */ /* 0x000fe200078e02ff */
[----:B--2---:R-:W-:Y:S01]  /*3820*/  PRMT R14, R14, 0x7632, R14 ;  /* 0x000076320e0e7816 */ /* 0x004fe2000000000e */
[----:B------:R2:W-:Y:S01]  /*3830*/  @P4 STG.E.U16 [R26.64], R8 ;  /* 0x000000081a004986 */ /* 0x0005e2000c101506 */
[C---:B------:R-:W-:Y:S01]  /*3840*/  ISETP.LT.AND P4, PT, R25.reuse, c[0x0][0x17c], !P0 ;  /* 0x00005f0019007a0c */ /* 0x040fe20004781270 */
[----:B------:R-:W-:Y:S01]  /*3850*/  IMAD R25, R25, c[0x0][0x198], RZ ;  /* 0x0000660019197a24 */ /* 0x000fe200078e02ff */
[----:B------:R-:W-:Y:S01]  /*3860*/  LEA R28, P2, R37, R19, 0x1 ;  /* 0x00000013251c7211 */ /* 0x000fe200078408ff */
[----:B------:R-:W-:Y:S01]  /*3870*/  IMAD R2, R35, 0x4, R45 ;  /* 0x0000000423027824 */ /* 0x000fe200078e022d */
[----:B------:R-:W-:-:S02]  /*3880*/  ISETP.LT.AND P3, PT, R36, c[0x0][0x17c], !P0 ;  /* 0x00005f0024007a0c */ /* 0x000fc40004761270 */
[-C--:B------:R-:W-:Y:S01]  /*3890*/  LEA.HI.X.SX32 R29, R37, R20.reuse, 0x1, P2 ;  /* 0x00000014251d7211 */ /* 0x080fe200010f0eff */
[----:B0-----:R-:W-:Y:S01]  /*38a0*/  IMAD R4, R35, 0x4, R2 ;  /* 0x0000000423047824 */ /* 0x001fe200078e0202 */
[----:B------:R-:W-:Y:S02]  /*38b0*/  ISETP.LT.AND P2, PT, R56, c[0x0][0x17c], !P0 ;  /* 0x00005f0038007a0c */ /* 0x000fe40004741270 */
[CC--:B------:R-:W-:Y:S01]  /*38c0*/  LEA R30, P6, R25.reuse, R19.reuse, 0x1 ;  /* 0x00000013191e7211 */ /* 0x0c0fe200078c08ff */
[----:B------:R0:W-:Y:S01]  /*38d0*/  @P5 STG.E.U16 [R28.64], R14 ;  /* 0x0000000e1c005986 */ /* 0x0001e2000c101506 */
[----:B-1----:R-:W-:Y:S02]  /*38e0*/  PRMT R16, R16, 0x7632, R16 ;  /* 0x0000763210107816 */ /* 0x002fe40000000010 */
[----:B------:R-:W-:Y:S02]  /*38f0*/  LEA.HI.X.SX32 R31, R25, R20, 0x1, P6 ;  /* 0x00000014191f7211 */ /* 0x000fe400030f0eff */
[----:B--2---:R-:W-:-:S02]  /*3900*/  LEA R26, P5, R45, R19, 0x1 ;  /* 0x000000132d1a7211 */ /* 0x004fc400078a08ff */
[----:B------:R-:W-:Y:S01]  /*3910*/  ISETP.LT.AND P6, PT, R55, c[0x0][0x17c], !P0 ;  /* 0x00005f0037007a0c */ /* 0x000fe200047c1270 */
[----:B------:R1:W-:Y:S01]  /*3920*/  @P4 STG.E.U16 [R30.64], R16 ;  /* 0x000000101e004986 */ /* 0x0003e2000c101506 */
[-C--:B------:R-:W-:Y:S02]  /*3930*/  LEA.HI.X.SX32 R27, R45, R20.reuse, 0x1, P5 ;  /* 0x000000142d1b7211 */ /* 0x080fe400028f0eff */
[-C--:B------:R-:W-:Y:S02]  /*3940*/  LEA R32, P5, R2, R19.reuse, 0x1 ;  /* 0x0000001302207211 */ /* 0x080fe400078a08ff */
[----:B------:R-:W-:Y:S01]  /*3950*/  ISETP.LT.AND P4, PT, R54, c[0x0][0x17c], !P0 ;  /* 0x00005f0036007a0c */ /* 0x000fe20004781270 */
[----:B------:R2:W-:Y:S01]  /*3960*/  @P2 STG.E.U16 [R26.64], R13 ;  /* 0x0000000d1a002986 */ /* 0x0005e2000c101506 */
[----:B------:R-:W-:Y:S01]  /*3970*/  LEA.HI.X.SX32 R33, R2, R20, 0x1, P5 ;  /* 0x0000001402217211 */ /* 0x000fe200028f0eff */
[----:B------:R-:W-:Y:S01]  /*3980*/  IMAD R2, R35, 0x4, R4 ;  /* 0x0000000423027824 */ /* 0x000fe200078e0204 */
[----:B0-----:R-:W-:-:S02]  /*3990*/  LEA R28, P2, R4, R19, 0x1 ;  /* 0x00000013041c7211 */ /* 0x001fc400078408ff */
[----:B------:R-:W-:Y:S01]  /*39a0*/  ISETP.LT.AND P5, PT, R53, c[0x0][0x17c], !P0 ;  /* 0x00005f0035007a0c */ /* 0x000fe200047a1270 */
[----:B------:R0:W-:Y:S01]  /*39b0*/  @P6 STG.E.U16 [R32.64], R11 ;  /* 0x0000000b20006986 */ /* 0x0001e2000c101506 */
[-C--:B------:R-:W-:Y:S01]  /*39c0*/  LEA.HI.X.SX32 R29, R4, R20.reuse, 0x1, P2 ;  /* 0x00000014041d7211 */ /* 0x080fe200010f0eff */
[C---:B------:R-:W-:Y:S01]  /*39d0*/  IMAD R4, R35.reuse, 0x4, R2 ;  /* 0x0000000423047824 */ /* 0x040fe200078e0202 */
[-C--:B-1----:R-:W-:Y:S02]  /*39e0*/  LEA R30, P6, R2, R19.reuse, 0x1 ;  /* 0x00000013021e7211 */ /* 0x082fe400078c08ff */
[----:B------:R-:W-:Y:S01]  /*39f0*/  ISETP.LT.AND P2, PT, R52, c[0x0][0x17c], !P0 ;  /* 0x00005f0034007a0c */ /* 0x000fe20004741270 */
[----:B------:R1:W-:Y:S01]  /*3a00*/  @P4 STG.E.U16 [R28.64], R3 ;  /* 0x000000031c004986 */ /* 0x0003e2000c101506 */
[----:B------:R-:W-:Y:S01]  /*3a10*/  LEA.HI.X.SX32 R31, R2, R20, 0x1, P6 ;  /* 0x00000014021f7211 */ /* 0x000fe200030f0eff */
[----:B------:R-:W-:Y:S01]  /*3a20*/  IMAD R2, R35, 0x4, R4 ;  /* 0x0000000423027824 */ /* 0x000fe200078e0204 */
[----:B--2---:R-:W-:-:S02]  /*3a30*/  LEA R26, P4, R4, R19, 0x1 ;  /* 0x00000013041a7211 */ /* 0x004fc400078808ff */
[----:B------:R-:W-:Y:S01]  /*3a40*/  ISETP.LT.AND P6, PT, R51, c[0x0][0x17c], !P0 ;  /* 0x00005f0033007a0c */ /* 0x000fe200047c1270 */
[----:B------:R-:W-:Y:S01]  /*3a50*/  @P5 STG.E.U16 [R30.64], R5 ;  /* 0x000000051e005986 */ /* 0x000fe2000c101506 */
[-C--:B------:R-:W-:Y:S01]  /*3a60*/  LEA.HI.X.SX32 R27, R4, R20.reuse, 0x1, P4 ;  /* 0x00000014041b7211 */ /* 0x080fe200020f0eff */
[C---:B------:R-:W-:Y:S01]  /*3a70*/  IMAD R4, R35.reuse, 0x4, R2 ;  /* 0x0000000423047824 */ /* 0x040fe200078e0202 */
[-C--:B0-----:R-:W-:Y:S02]  /*3a80*/  LEA R32, P5, R2, R19.reuse, 0x1 ;  /* 0x0000001302207211 */ /* 0x081fe400078a08ff */
[----:B------:R-:W-:Y:S01]  /*3a90*/  ISETP.LT.AND P4, PT, R50, c[0x0][0x17c], !P0 ;  /* 0x00005f0032007a0c */ /* 0x000fe20004781270 */
[----:B------:R-:W-:Y:S01]  /*3aa0*/  @P2 STG.E.U16 [R26.64], R7 ;  /* 0x000000071a002986 */ /* 0x000fe2000c101506 */
[----:B------:R-:W-:Y:S01]  /*3ab0*/  LEA.HI.X.SX32 R33, R2, R20, 0x1, P5 ;  /* 0x0000001402217211 */ /* 0x000fe200028f0eff */
[----:B------:R-:W-:Y:S01]  /*3ac0*/  IMAD R2, R35, 0x4, R4 ;  /* 0x0000000423027824 */ /* 0x000fe200078e0204 */
[----:B-1----:R-:W-:-:S02]  /*3ad0*/  LEA R28, P2, R4, R19, 0x1 ;  /* 0x00000013041c7211 */ /* 0x002fc400078408ff */
[----:B------:R-:W-:Y:S01]  /*3ae0*/  ISETP.LT.AND P5, PT, R24, c[0x0][0x17c], !P0 ;  /* 0x00005f0018007a0c */ /* 0x000fe200047a1270 */
[----:B------:R-:W-:Y:S01]  /*3af0*/  @P6 STG.E.U16 [R32.64], R9 ;  /* 0x0000000920006986 */ /* 0x000fe2000c101506 */
[-C--:B------:R-:W-:Y:S01]  /*3b00*/  LEA.HI.X.SX32 R29, R4, R20.reuse, 0x1, P2 ;  /* 0x00000014041d7211 */ /* 0x080fe200010f0eff */
[----:B------:R-:W-:Y:S01]  /*3b10*/  IMAD R4, R35, 0x4, R2 ;  /* 0x0000000423047824 */ /* 0x000fe200078e0202 */
[C---:B------:R-:W-:Y:S02]  /*3b20*/  LEA R24, P6, R2.reuse, R19, 0x1 ;  /* 0x0000001302187211 */ /* 0x040fe400078c08ff */
[----:B------:R-:W-:Y:S01]  /*3b30*/  ISETP.LT.AND P2, PT, R23, c[0x0][0x17c], !P0 ;  /* 0x00005f0017007a0c */ /* 0x000fe20004741270 */
[----:B------:R-:W-:Y:S01]  /*3b40*/  @P4 STG.E.U16 [R28.64], R15 ;  /* 0x0000000f1c004986 */ /* 0x000fe2000c101506 */
[----:B------:R-:W-:Y:S01]  /*3b50*/  LEA.HI.X.SX32 R25, R2, R20, 0x1, P6 ;  /* 0x0000001402197211 */ /* 0x000fe200030f0eff */
[----:B------:R-:W-:Y:S01]  /*3b60*/  IMAD R2, R35, 0x4, R4 ;  /* 0x0000000423027824 */ /* 0x000fe200078e0204 */
[----:B------:R-:W-:-:S02]  /*3b70*/  ISETP.LT.AND P4, PT, R22, c[0x0][0x17c], !P0 ;  /* 0x00005f0016007a0c */ /* 0x000fc40004781270 */
[CC--:B------:R-:W-:Y:S01]  /*3b80*/  LEA R22, P6, R4.reuse, R19.reuse, 0x1 ;  /* 0x0000001304167211 */ /* 0x0c0fe200078c08ff */
[----:B------:R0:W-:Y:S01]  /*3b90*/  @P5 STG.E.U16 [R24.64], R17 ;  /* 0x0000001118005986 */ /* 0x0001e2000c101506 */
[----:B------:R-:W-:Y:S02]  /*3ba0*/  PRMT R11, R13, 0x7632, R11 ;  /* 0x000076320d0b7816 */ /* 0x000fe4000000000b */
[-C--:B------:R-:W-:Y:S01]  /*3bb0*/  LEA.HI.X.SX32 R23, R4, R20.reuse, 0x1, P6 ;  /* 0x0000001404177211 */ /* 0x080fe200030f0eff */
[----:B------:R-:W-:Y:S01]  /*3bc0*/  IMAD R4, R35, 0x4, R2 ;  /* 0x0000000423047824 */ /* 0x000fe200078e0202 */
[C---:B------:R-:W-:Y:S02]  /*3bd0*/  LEA R12, P6, R2.reuse, R19, 0x1 ;  /* 0x00000013020c7211 */ /* 0x040fe400078c08ff */
[----:B------:R-:W-:Y:S02]  /*3be0*/  PRMT R3, R11, 0x7632, R3 ;  /* 0x000076320b037816 */ /* 0x000fe40000000003 */
[----:B------:R-:W-:Y:S01]  /*3bf0*/  LEA.HI.X.SX32 R13, R2, R20, 0x1, P6 ;  /* 0x00000014020d7211 */ /* 0x000fe200030f0eff */
[----:B------:R-:W-:Y:S01]  /*3c00*/  IMAD R2, R35, 0x4, R4 ;  /* 0x0000000423027824 */ /* 0x000fe200078e0204 */
[----:B------:R1:W-:Y:S01]  /*3c10*/  @P4 STG.E.U16 [R22.64], R11 ;  /* 0x0000000b16004986 */ /* 0x0003e2000c101506 */
[----:B------:R-:W-:-:S02]  /*3c20*/  ISETP.LT.AND P5, PT, R21, c[0x0][0x17c], !P0 ;  /* 0x00005f0015007a0c */ /* 0x000fc400047a1270 */
[C---:B------:R-:W-:Y:S01]  /*3c30*/  IMAD R6, R35.reuse, 0x4, R2 ;  /* 0x0000000423067824 */ /* 0x040fe200078e0202 */
[----:B------:R2:W-:Y:S01]  /*3c40*/  @P2 STG.E.U16 [R12.64], R3 ;  /* 0x000000030c002986 */ /* 0x0005e2000c101506 */
[-C--:B------:R-:W-:Y:S02]  /*3c50*/  LEA R10, P2, R4, R19.reuse, 0x1 ;  /* 0x00000013040a7211 */ /* 0x080fe400078408ff */
[C---:B------:R-:W-:Y:S01]  /*3c60*/  IMAD R8, R35.reuse, 0x4, R6 ;  /* 0x0000000423087824 */ /* 0x040fe200078e0206 */
[-C--:B0-----:R-:W-:Y:S02]  /*3c70*/  LEA R24, P4, R2, R19.reuse, 0x1 ;  /* 0x0000001302187211 */ /* 0x081fe400078808ff */
[----:B------:R-:W-:Y:S02]  /*3c80*/  LEA R26, P6, R6, R19, 0x1 ;  /* 0x00000013061a7211 */ /* 0x000fe400078c08ff */
[-C--:B-1----:R-:W-:Y:S01]  /*3c90*/  LEA.HI.X.SX32 R11, R4, R20.reuse, 0x1, P2 ;  /* 0x00000014040b7211 */ /* 0x082fe200010f0eff */
[----:B------:R-:W-:Y:S01]  /*3ca0*/  IMAD R4, R35, 0x4, R8 ;  /* 0x0000000423047824 */ /* 0x000fe200078e0208 */
[----:B------:R-:W-:-:S02]  /*3cb0*/  LEA.HI.X.SX32 R25, R2, R20, 0x1, P4 ;  /* 0x0000001402197211 */ /* 0x000fc400020f0eff */
[----:B------:R-:W-:Y:S01]  /*3cc0*/  ISETP.LT.AND P4, PT, R18, c[0x0][0x17c], !P0 ;  /* 0x00005f0012007a0c */ /* 0x000fe20004781270 */
[----:B------:R-:W-:Y:S01]  /*3cd0*/  IMAD R2, R35, 0x4, R4 ;  /* 0x0000000423027824 */ /* 0x000fe200078e0204 */
[C---:B--2---:R-:W-:Y:S02]  /*3ce0*/  LEA R12, P2, R4.reuse, R19, 0x1 ;  /* 0x00000013040c7211 */ /* 0x044fe400078408ff */
[----:B------:R-:W-:Y:S02]  /*3cf0*/  PRMT R5, R3, 0x7632, R5 ;  /* 0x0000763203057816 */ /* 0x000fe40000000005 */
[----:B------:R-:W-:Y:S02]  /*3d00*/  LEA.HI.X.SX32 R13, R4, R20, 0x1, P2 ;  /* 0x00000014040d7211 */ /* 0x000fe400010f0eff */
[----:B------:R-:W-:Y:S01]  /*3d10*/  ISETP.LT.AND P2, PT, R0, c[0x0][0x17c], !P0 ;  /* 0x00005f0000007a0c */ /* 0x000fe20004741270 */
[----:B------:R0:W-:Y:S01]  /*3d20*/  @P5 STG.E.U16 [R10.64], R5 ;  /* 0x000000050a005986 */ /* 0x0001e2000c101506 */
[----:B------:R-:W-:-:S02]  /*3d30*/  ISETP.LT.AND P0, PT, R48, c[0x0][0x17c], !P0 ;  /* 0x00005f0030007a0c */ /* 0x000fc40004701270 */
[-C--:B------:R-:W-:Y:S02]  /*3d40*/  LEA.HI.X.SX32 R27, R6, R20.reuse, 0x1, P6 ;  /* 0x00000014061b7211 */ /* 0x080fe400030f0eff */
[C---:B------:R-:W-:Y:S02]  /*3d50*/  LEA R22, P6, R8.reuse, R19, 0x1 ;  /* 0x0000001308167211 */ /* 0x040fe400078c08ff */
[----:B------:R-:W-:Y:S02]  /*3d60*/  PRMT R0, R5, 0x7632, R0 ;  /* 0x0000763205007816 */ /* 0x000fe40000000000 */
[----:B------:R-:W-:Y:S02]  /*3d70*/  PRMT R7, R7, 0x7632, R7 ;  /* 0x0000763207077816 */ /* 0x000fe40000000007 */
[----:B------:R-:W-:Y:S01]  /*3d80*/  LEA.HI.X.SX32 R23, R8, R20, 0x1, P6 ;  /* 0x0000001408177211 */ /* 0x000fe200030f0eff */
[----:B------:R0:W-:Y:S01]  /*3d90*/  @P4 STG.E.U16 [R24.64], R0 ;  /* 0x0000000018004986 */ /* 0x0001e2000c101506 */
[----:B------:R-:W-:-:S02]  /*3da0*/  PRMT R9, R9, 0x7632, R9 ;  /* 0x0000763209097816 */ /* 0x000fc40000000009 */
[----:B------:R-:W-:Y:S01]  /*3db0*/  PRMT R6, R15, 0x7632, R6 ;  /* 0x000076320f067816 */ /* 0x000fe20000000006 */
[----:B------:R0:W-:Y:S01]  /*3dc0*/  @P3 STG.E.U16 [R26.64], R7 ;  /* 0x000000071a003986 */ /* 0x0001e2000c101506 */
[----:B------:R-:W-:-:S03]  /*3dd0*/  LEA R18, P6, R2, R19, 0x1 ;  /* 0x0000001302127211 */ /* 0x000fc600078c08ff */
[----:B------:R0:W-:Y:S01]  /*3de0*/  @P2 STG.E.U16 [R22.64], R9 ;  /* 0x0000000916002986 */ /* 0x0001e2000c101506 */
[----:B------:R-:W-:-:S03]  /*3df0*/  LEA.HI.X.SX32 R19, R2, R20, 0x1, P6 ;  /* 0x0000001402137211 */ /* 0x000fc600030f0eff */
[----:B------:R0:W-:Y:S01]  /*3e00*/  @P1 STG.E.U16 [R12.64], R6 ;  /* 0x000000060c001986 */ /* 0x0001e2000c101506 */
[----:B------:R-:W-:Y:S05]  /*3e10*/  @!P0 EXIT ;  /* 0x000000000000894d */ /* 0x000fea0003800000 */
[----:B0-----:R-:W-:-:S05]  /*3e20*/  PRMT R9, R17, 0x7632, R9 ;  /* 0x0000763211097816 */ /* 0x001fca0000000009 */
[----:B------:R-:W-:Y:S01]  /*3e30*/  STG.E.U16 [R18.64], R9 ;  /* 0x0000000912007986 */ /* 0x000fe2000c101506 */
[----:B------:R-:W-:Y:S05]  /*3e40*/  EXIT ;  /* 0x000000000000794d */ /* 0x000fea0003800000 */
.L_x_3:
[----:B------:R-:W-:-:S00]  /*3e50*/  BRA `(.L_x_3) ;  /* 0xfffffff000007947 */ /* 0x000fc0000383ffff */
[----:B------:R-:W-:-:S00]  /*3e60*/  NOP ;  /* 0x0000000000007918 */ /* 0x000fc00000000000 */
        /* <DEDUP_REMOVED lines=9> */
.L_x_4:


//--------------------- .nv.shared.matmul_kernel  --------------------------
	.section	.nv.shared.matmul_kernel,"aw",@nobits
	.sectionflags	@""
	.align	16
